//
// Generated by NVIDIA NVVM Compiler
//
// Compiler Build ID: CL-36424714
// Cuda compilation tools, release 13.0, V13.0.88
// Based on NVVM 20.0.0
//

.version 9.0
.target sm_100
.address_size 64

	// .globl	_Z24hillissteele_scan_kernelPiS_S_
.extern .shared .align 16 .b8 s_data[];

.visible .entry _Z24hillissteele_scan_kernelPiS_S_(
	.param .u64 .ptr .align 1 _Z24hillissteele_scan_kernelPiS_S__param_0,
	.param .u64 .ptr .align 1 _Z24hillissteele_scan_kernelPiS_S__param_1,
	.param .u64 .ptr .align 1 _Z24hillissteele_scan_kernelPiS_S__param_2
)
{
	.reg .pred 	%p<7>;
	.reg .b32 	%r<25>;
	.reg .b64 	%rd<13>;

	ld.param.u64 	%rd1, [_Z24hillissteele_scan_kernelPiS_S__param_0];
	ld.param.u64 	%rd3, [_Z24hillissteele_scan_kernelPiS_S__param_1];
	ld.param.u64 	%rd2, [_Z24hillissteele_scan_kernelPiS_S__param_2];
	cvta.to.global.u64 	%rd4, %rd3;
	mov.u32 	%r1, %tid.x;
	mov.u32 	%r2, %ctaid.x;
	mov.u32 	%r3, %ntid.x;
	mad.lo.s32 	%r4, %r2, %r3, %r1;
	mul.wide.s32 	%rd5, %r4, 4;
	add.s64 	%rd6, %rd4, %rd5;
	ld.global.u32 	%r12, [%rd6];
	shl.b32 	%r13, %r1, 2;
	mov.u32 	%r14, s_data;
	add.s32 	%r5, %r14, %r13;
	st.shared.u32 	[%r5], %r12;
	bar.sync 	0;
	setp.lt.u32 	%p1, %r3, 2;
	@%p1 bra 	$L__BB0_5;
	mov.b32 	%r23, 1;
$L__BB0_2:
	ld.shared.u32 	%r24, [%r5];
	setp.lt.u32 	%p2, %r1, %r23;
	@%p2 bra 	$L__BB0_4;
	sub.s32 	%r16, %r1, %r23;
	shl.b32 	%r17, %r16, 2;
	add.s32 	%r19, %r14, %r17;
	ld.shared.u32 	%r20, [%r19];
	add.s32 	%r24, %r20, %r24;
$L__BB0_4:
	bar.sync 	0;
	st.shared.u32 	[%r5], %r24;
	bar.sync 	0;
	shl.b32 	%r23, %r23, 1;
	setp.lt.u32 	%p3, %r23, %r3;
	@%p3 bra 	$L__BB0_2;
$L__BB0_5:
	ld.shared.u32 	%r11, [%r5];
	cvta.to.global.u64 	%rd7, %rd1;
	add.s64 	%rd9, %rd7, %rd5;
	st.global.u32 	[%rd9], %r11;
	setp.eq.s64 	%p4, %rd2, 0;
	add.s32 	%r21, %r3, -1;
	setp.ne.s32 	%p5, %r1, %r21;
	or.pred  	%p6, %p4, %p5;
	@%p6 bra 	$L__BB0_7;
	cvta.to.global.u64 	%rd10, %rd2;
	mul.wide.u32 	%rd11, %r2, 4;
	add.s64 	%rd12, %rd10, %rd11;
	st.global.u32 	[%rd12], %r11;
$L__BB0_7:
	ret;

}
	// .globl	_Z25hillissteele_scan2_kernelPiS_S_
.visible .entry _Z25hillissteele_scan2_kernelPiS_S_(
	.param .u64 .ptr .align 1 _Z25hillissteele_scan2_kernelPiS_S__param_0,
	.param .u64 .ptr .align 1 _Z25hillissteele_scan2_kernelPiS_S__param_1,
	.param .u64 .ptr .align 1 _Z25hillissteele_scan2_kernelPiS_S__param_2
)
{
	.reg .pred 	%p<7>;
	.reg .b32 	%r<41>;
	.reg .b64 	%rd<13>;

	ld.param.u64 	%rd1, [_Z25hillissteele_scan2_kernelPiS_S__param_0];
	ld.param.u64 	%rd3, [_Z25hillissteele_scan2_kernelPiS_S__param_1];
	ld.param.u64 	%rd2, [_Z25hillissteele_scan2_kernelPiS_S__param_2];
	cvta.to.global.u64 	%rd4, %rd3;
	mov.u32 	%r1, %tid.x;
	mov.u32 	%r2, %ctaid.x;
	mov.u32 	%r3, %ntid.x;
	mad.lo.s32 	%r4, %r2, %r3, %r1;
	mul.wide.s32 	%rd5, %r4, 4;
	add.s64 	%rd6, %rd4, %rd5;
	ld.global.u32 	%r15, [%rd6];
	add.s32 	%r16, %r3, %r1;
	shl.b32 	%r17, %r16, 2;
	mov.u32 	%r18, s_data;
	add.s32 	%r19, %r18, %r17;
	st.shared.u32 	[%r19], %r15;
	bar.sync 	0;
	setp.lt.u32 	%p1, %r3, 2;
	mov.b32 	%r40, 1;
	@%p1 bra 	$L__BB1_5;
	mov.b32 	%r38, 1;
	mov.u32 	%r39, %r38;
$L__BB1_2:
	xor.b32  	%r40, %r39, 1;
	mad.lo.s32 	%r8, %r39, %r3, %r1;
	shl.b32 	%r21, %r8, 2;
	add.s32 	%r23, %r18, %r21;
	ld.shared.u32 	%r9, [%r23];
	mad.lo.s32 	%r24, %r40, %r3, %r1;
	shl.b32 	%r25, %r24, 2;
	add.s32 	%r10, %r18, %r25;
	st.shared.u32 	[%r10], %r9;
	setp.lt.u32 	%p2, %r1, %r38;
	@%p2 bra 	$L__BB1_4;
	sub.s32 	%r26, %r8, %r38;
	shl.b32 	%r27, %r26, 2;
	add.s32 	%r29, %r18, %r27;
	ld.shared.u32 	%r30, [%r29];
	add.s32 	%r31, %r9, %r30;
	st.shared.u32 	[%r10], %r31;
$L__BB1_4:
	bar.sync 	0;
	shl.b32 	%r38, %r38, 1;
	setp.lt.u32 	%p3, %r38, %r3;
	mov.u32 	%r39, %r40;
	@%p3 bra 	$L__BB1_2;
$L__BB1_5:
	mad.lo.s32 	%r33, %r40, %r3, %r1;
	shl.b32 	%r34, %r33, 2;
	add.s32 	%r36, %r18, %r34;
	ld.shared.u32 	%r13, [%r36];
	cvta.to.global.u64 	%rd7, %rd1;
	add.s64 	%rd9, %rd7, %rd5;
	st.global.u32 	[%rd9], %r13;
	setp.eq.s64 	%p4, %rd2, 0;
	add.s32 	%r37, %r3, -1;
	setp.ne.s32 	%p5, %r1, %r37;
	or.pred  	%p6, %p4, %p5;
	@%p6 bra 	$L__BB1_7;
	cvta.to.global.u64 	%rd10, %rd2;
	mul.wide.u32 	%rd11, %r2, 4;
	add.s64 	%rd12, %rd10, %rd11;
	st.global.u32 	[%rd12], %r13;
$L__BB1_7:
	ret;

}
	// .globl	_Z20blelloch_scan_kernelPiS_S_
.visible .entry _Z20blelloch_scan_kernelPiS_S_(
	.param .u64 .ptr .align 1 _Z20blelloch_scan_kernelPiS_S__param_0,
	.param .u64 .ptr .align 1 _Z20blelloch_scan_kernelPiS_S__param_1,
	.param .u64 .ptr .align 1 _Z20blelloch_scan_kernelPiS_S__param_2
)
{
	.reg .pred 	%p<8>;
	.reg .b32 	%r<55>;
	.reg .b64 	%rd<13>;

	ld.param.u64 	%rd3, [_Z20blelloch_scan_kernelPiS_S__param_0];
	ld.param.u64 	%rd5, [_Z20blelloch_scan_kernelPiS_S__param_1];
	ld.param.u64 	%rd4, [_Z20blelloch_scan_kernelPiS_S__param_2];
	cvta.to.global.u64 	%rd6, %rd5;
	mov.u32 	%r1, %tid.x;
	mov.u32 	%r2, %ctaid.x;
	mov.u32 	%r3, %ntid.x;
	mad.lo.s32 	%r19, %r2, %r3, %r1;
	shl.b32 	%r4, %r19, 1;
	mul.wide.s32 	%rd7, %r4, 4;
	add.s64 	%rd1, %rd6, %rd7;
	ld.global.u32 	%r20, [%rd1];
	shl.b32 	%r21, %r1, 3;
	mov.u32 	%r22, s_data;
	add.s32 	%r5, %r22, %r21;
	ld.global.u32 	%r23, [%rd1+4];
	shl.b32 	%r6, %r1, 1;
	st.shared.v2.u32 	[%r5], {%r20, %r23};
	mov.b32 	%r52, 1;
	mov.u32 	%r51, %r3;
$L__BB2_1:
	setp.ge.u32 	%p1, %r1, %r51;
	@%p1 bra 	$L__BB2_3;
	mad.lo.s32 	%r24, %r52, %r6, %r52;
	shl.b32 	%r25, %r24, 2;
	add.s32 	%r27, %r22, %r25;
	ld.shared.u32 	%r28, [%r27+-4];
	shl.b32 	%r29, %r52, 2;
	add.s32 	%r30, %r27, %r29;
	ld.shared.u32 	%r31, [%r30+-4];
	add.s32 	%r32, %r31, %r28;
	st.shared.u32 	[%r30+-4], %r32;
$L__BB2_3:
	bar.sync 	0;
	shl.b32 	%r52, %r52, 1;
	shr.u32 	%r10, %r51, 1;
	setp.gt.u32 	%p2, %r51, 1;
	mov.u32 	%r51, %r10;
	@%p2 bra 	$L__BB2_1;
	setp.ne.s32 	%p3, %r1, 0;
	@%p3 bra 	$L__BB2_6;
	shl.b32 	%r33, %r3, 3;
	add.s32 	%r35, %r22, %r33;
	mov.b32 	%r36, 0;
	st.shared.u32 	[%r35+-4], %r36;
$L__BB2_6:
	add.s32 	%r11, %r6, 2;
	mov.b32 	%r53, 1;
	mov.u32 	%r54, %r3;
$L__BB2_7:
	setp.ge.u32 	%p4, %r1, %r53;
	@%p4 bra 	$L__BB2_9;
	mul.lo.s32 	%r38, %r11, %r54;
	shl.b32 	%r39, %r38, 2;
	add.s32 	%r41, %r22, %r39;
	ld.shared.u32 	%r42, [%r41+-4];
	sub.s32 	%r43, %r38, %r54;
	shl.b32 	%r44, %r43, 2;
	add.s32 	%r45, %r22, %r44;
	ld.shared.u32 	%r46, [%r45+-4];
	add.s32 	%r47, %r46, %r42;
	st.shared.u32 	[%r41+-4], %r47;
	st.shared.u32 	[%r45+-4], %r42;
$L__BB2_9:
	bar.sync 	0;
	shr.u32 	%r54, %r54, 1;
	shl.b32 	%r53, %r53, 1;
	setp.le.u32 	%p5, %r53, %r3;
	@%p5 bra 	$L__BB2_7;
	ld.shared.u32 	%r16, [%r5+4];
	cvta.to.global.u64 	%rd8, %rd3;
	add.s64 	%rd2, %rd8, %rd7;
	st.global.u32 	[%rd2], %r16;
	add.s32 	%r48, %r3, -1;
	setp.ne.s32 	%p6, %r1, %r48;
	@%p6 bra 	$L__BB2_13;
	ld.global.u32 	%r50, [%rd1+4];
	add.s32 	%r17, %r50, %r16;
	st.global.u32 	[%rd2+4], %r17;
	setp.eq.s64 	%p7, %rd4, 0;
	@%p7 bra 	$L__BB2_14;
	cvta.to.global.u64 	%rd10, %rd4;
	mul.wide.u32 	%rd11, %r2, 4;
	add.s64 	%rd12, %rd10, %rd11;
	st.global.u32 	[%rd12], %r17;
	bra.uni 	$L__BB2_14;
$L__BB2_13:
	ld.shared.u32 	%r49, [%r5+8];
	st.global.u32 	[%rd2+4], %r49;
$L__BB2_14:
	ret;

}
	// .globl	_Z10add_kernelPiS_i
.visible .entry _Z10add_kernelPiS_i(
	.param .u64 .ptr .align 1 _Z10add_kernelPiS_i_param_0,
	.param .u64 .ptr .align 1 _Z10add_kernelPiS_i_param_1,
	.param .u32 _Z10add_kernelPiS_i_param_2
)
{
	.reg .pred 	%p<11>;
	.reg .b32 	%r<97>;
	.reg .b64 	%rd<16>;

	ld.param.u64 	%rd4, [_Z10add_kernelPiS_i_param_0];
	ld.param.u64 	%rd3, [_Z10add_kernelPiS_i_param_1];
	ld.param.u32 	%r24, [_Z10add_kernelPiS_i_param_2];
	cvta.to.global.u64 	%rd1, %rd4;
	mov.u32 	%r1, %ctaid.x;
	setp.eq.s32 	%p1, %r1, 0;
	@%p1 bra 	$L__BB3_14;
	cvta.to.global.u64 	%rd5, %rd3;
	add.s32 	%r25, %r1, -1;
	mul.wide.u32 	%rd6, %r25, 4;
	add.s64 	%rd7, %rd5, %rd6;
	ld.global.u32 	%r2, [%rd7];
	setp.lt.s32 	%p2, %r24, 1;
	@%p2 bra 	$L__BB3_14;
	mov.u32 	%r27, %ntid.x;
	mov.u32 	%r28, %tid.x;
	mad.lo.s32 	%r29, %r1, %r27, %r28;
	mul.lo.s32 	%r3, %r24, %r29;
	and.b32  	%r4, %r24, 15;
	setp.lt.u32 	%p3, %r24, 16;
	mov.b32 	%r93, 0;
	@%p3 bra 	$L__BB3_5;
	and.b32  	%r93, %r24, 2147483632;
	neg.s32 	%r91, %r93;
	add.s64 	%rd2, %rd1, 32;
	mov.u32 	%r90, %r3;
$L__BB3_4:
	.pragma "nounroll";
	mul.wide.s32 	%rd8, %r90, 4;
	add.s64 	%rd9, %rd2, %rd8;
	ld.global.u32 	%r30, [%rd9+-32];
	add.s32 	%r31, %r30, %r2;
	st.global.u32 	[%rd9+-32], %r31;
	ld.global.u32 	%r32, [%rd9+-28];
	add.s32 	%r33, %r32, %r2;
	st.global.u32 	[%rd9+-28], %r33;
	ld.global.u32 	%r34, [%rd9+-24];
	add.s32 	%r35, %r34, %r2;
	st.global.u32 	[%rd9+-24], %r35;
	ld.global.u32 	%r36, [%rd9+-20];
	add.s32 	%r37, %r36, %r2;
	st.global.u32 	[%rd9+-20], %r37;
	ld.global.u32 	%r38, [%rd9+-16];
	add.s32 	%r39, %r38, %r2;
	st.global.u32 	[%rd9+-16], %r39;
	ld.global.u32 	%r40, [%rd9+-12];
	add.s32 	%r41, %r40, %r2;
	st.global.u32 	[%rd9+-12], %r41;
	ld.global.u32 	%r42, [%rd9+-8];
	add.s32 	%r43, %r42, %r2;
	st.global.u32 	[%rd9+-8], %r43;
	ld.global.u32 	%r44, [%rd9+-4];
	add.s32 	%r45, %r44, %r2;
	st.global.u32 	[%rd9+-4], %r45;
	ld.global.u32 	%r46, [%rd9];
	add.s32 	%r47, %r46, %r2;
	st.global.u32 	[%rd9], %r47;
	ld.global.u32 	%r48, [%rd9+4];
	add.s32 	%r49, %r48, %r2;
	st.global.u32 	[%rd9+4], %r49;
	ld.global.u32 	%r50, [%rd9+8];
	add.s32 	%r51, %r50, %r2;
	st.global.u32 	[%rd9+8], %r51;
	ld.global.u32 	%r52, [%rd9+12];
	add.s32 	%r53, %r52, %r2;
	st.global.u32 	[%rd9+12], %r53;
	ld.global.u32 	%r54, [%rd9+16];
	add.s32 	%r55, %r54, %r2;
	st.global.u32 	[%rd9+16], %r55;
	ld.global.u32 	%r56, [%rd9+20];
	add.s32 	%r57, %r56, %r2;
	st.global.u32 	[%rd9+20], %r57;
	ld.global.u32 	%r58, [%rd9+24];
	add.s32 	%r59, %r58, %r2;
	st.global.u32 	[%rd9+24], %r59;
	ld.global.u32 	%r60, [%rd9+28];
	add.s32 	%r61, %r60, %r2;
	st.global.u32 	[%rd9+28], %r61;
	add.s32 	%r91, %r91, 16;
	add.s32 	%r90, %r90, 16;
	setp.ne.s32 	%p4, %r91, 0;
	@%p4 bra 	$L__BB3_4;
$L__BB3_5:
	setp.eq.s32 	%p5, %r4, 0;
	@%p5 bra 	$L__BB3_14;
	and.b32  	%r12, %r24, 7;
	setp.lt.u32 	%p6, %r4, 8;
	@%p6 bra 	$L__BB3_8;
	add.s32 	%r62, %r93, %r3;
	mul.wide.s32 	%rd10, %r62, 4;
	add.s64 	%rd11, %rd1, %rd10;
	ld.global.u32 	%r63, [%rd11];
	add.s32 	%r64, %r63, %r2;
	st.global.u32 	[%rd11], %r64;
	ld.global.u32 	%r65, [%rd11+4];
	add.s32 	%r66, %r65, %r2;
	st.global.u32 	[%rd11+4], %r66;
	ld.global.u32 	%r67, [%rd11+8];
	add.s32 	%r68, %r67, %r2;
	st.global.u32 	[%rd11+8], %r68;
	ld.global.u32 	%r69, [%rd11+12];
	add.s32 	%r70, %r69, %r2;
	st.global.u32 	[%rd11+12], %r70;
	ld.global.u32 	%r71, [%rd11+16];
	add.s32 	%r72, %r71, %r2;
	st.global.u32 	[%rd11+16], %r72;
	ld.global.u32 	%r73, [%rd11+20];
	add.s32 	%r74, %r73, %r2;
	st.global.u32 	[%rd11+20], %r74;
	ld.global.u32 	%r75, [%rd11+24];
	add.s32 	%r76, %r75, %r2;
	st.global.u32 	[%rd11+24], %r76;
	ld.global.u32 	%r77, [%rd11+28];
	add.s32 	%r78, %r77, %r2;
	st.global.u32 	[%rd11+28], %r78;
	add.s32 	%r93, %r93, 8;
$L__BB3_8:
	setp.eq.s32 	%p7, %r12, 0;
	@%p7 bra 	$L__BB3_14;
	and.b32  	%r15, %r24, 3;
	setp.lt.u32 	%p8, %r12, 4;
	@%p8 bra 	$L__BB3_11;
	add.s32 	%r79, %r93, %r3;
	mul.wide.s32 	%rd12, %r79, 4;
	add.s64 	%rd13, %rd1, %rd12;
	ld.global.u32 	%r80, [%rd13];
	add.s32 	%r81, %r80, %r2;
	st.global.u32 	[%rd13], %r81;
	ld.global.u32 	%r82, [%rd13+4];
	add.s32 	%r83, %r82, %r2;
	st.global.u32 	[%rd13+4], %r83;
	ld.global.u32 	%r84, [%rd13+8];
	add.s32 	%r85, %r84, %r2;
	st.global.u32 	[%rd13+8], %r85;
	ld.global.u32 	%r86, [%rd13+12];
	add.s32 	%r87, %r86, %r2;
	st.global.u32 	[%rd13+12], %r87;
	add.s32 	%r93, %r93, 4;
$L__BB3_11:
	setp.eq.s32 	%p9, %r15, 0;
	@%p9 bra 	$L__BB3_14;
	add.s32 	%r96, %r93, %r3;
	neg.s32 	%r95, %r15;
$L__BB3_13:
	.pragma "nounroll";
	mul.wide.s32 	%rd14, %r96, 4;
	add.s64 	%rd15, %rd1, %rd14;
	ld.global.u32 	%r88, [%rd15];
	add.s32 	%r89, %r88, %r2;
	st.global.u32 	[%rd15], %r89;
	add.s32 	%r96, %r96, 1;
	add.s32 	%r95, %r95, 1;
	setp.ne.s32 	%p10, %r95, 0;
	@%p10 bra 	$L__BB3_13;
$L__BB3_14:
	ret;

}


// ===== COMPILED SASS (sm_100) =====

	.target	sm_100

	.elftype	@"ET_EXEC"


//--------------------- .note.nv.tkinfo           --------------------------
	.section	.note.nv.tkinfo,"",@"SHT_NOTE"
	.sectionflags	@"SHF_NOTE_NV_TKINFO"
	.tkinfo
        /*0018*/ 	.word	0x00000002
        /*0030*/ 	.string	""
        /*0030*/ 	.string	"ptxas"
        /*0030*/ 	.string	"Cuda compilation tools, release 13.0, V13.0.88"
        /*0030*/ 	.string	"Build cuda_13.0.r13.0/compiler.36424714_0"
        /*0030*/ 	.string	"-arch sm_100 -m 64 "



//--------------------- .note.nv.cuinfo           --------------------------
	.section	.note.nv.cuinfo,"",@"SHT_NOTE"
	.sectionflags	@"SHF_NOTE_NV_CUINFO"
        /*0018*/ 	.short	0x0002
        /*001a*/ 	.short	0x0064
        /*001c*/ 	.short	0x0082
	.zero		2


//--------------------- .nv.info                  --------------------------
	.section	.nv.info,"",@"SHT_CUDA_INFO"
	.align	4


	//----- nvinfo : EIATTR_REGCOUNT
	.align		4
        /*0000*/ 	.byte	0x04, 0x2f
        /*0002*/ 	.short	(.L_1 - .L_0)
	.align		4
.L_0:
        /*0004*/ 	.word	index@(_Z24hillissteele_scan_kernelPiS_S_)
        /*0008*/ 	.word	0x0000000c


	//----- nvinfo : EIATTR_FRAME_SIZE
	.align		4
.L_1:
        /*000c*/ 	.byte	0x04, 0x11
        /*000e*/ 	.short	(.L_3 - .L_2)
	.align		4
.L_2:
        /*0010*/ 	.word	index@(_Z24hillissteele_scan_kernelPiS_S_)
        /*0014*/ 	.word	0x00000000


	//----- nvinfo : EIATTR_REGCOUNT
	.align		4
.L_3:
        /*0018*/ 	.byte	0x04, 0x2f
        /*001a*/ 	.short	(.L_5 - .L_4)
	.align		4
.L_4:
        /*001c*/ 	.word	index@(_Z25hillissteele_scan2_kernelPiS_S_)
        /*0020*/ 	.word	0x0000000c


	//----- nvinfo : EIATTR_FRAME_SIZE
	.align		4
.L_5:
        /*0024*/ 	.byte	0x04, 0x11
        /*0026*/ 	.short	(.L_7 - .L_6)
	.align		4
.L_6:
        /*0028*/ 	.word	index@(_Z25hillissteele_scan2_kernelPiS_S_)
        /*002c*/ 	.word	0x00000000


	//----- nvinfo : EIATTR_REGCOUNT
	.align		4
.L_7:
        /*0030*/ 	.byte	0x04, 0x2f
        /*0032*/ 	.short	(.L_9 - .L_8)
	.align		4
.L_8:
        /*0034*/ 	.word	index@(_Z20blelloch_scan_kernelPiS_S_)
        /*0038*/ 	.word	0x00000011


	//----- nvinfo : EIATTR_FRAME_SIZE
	.align		4
.L_9:
        /*003c*/ 	.byte	0x04, 0x11
        /*003e*/ 	.short	(.L_11 - .L_10)
	.align		4
.L_10:
        /*0040*/ 	.word	index@(_Z20blelloch_scan_kernelPiS_S_)
        /*0044*/ 	.word	0x00000000


	//----- nvinfo : EIATTR_REGCOUNT
	.align		4
.L_11:
        /*0048*/ 	.byte	0x04, 0x2f
        /*004a*/ 	.short	(.L_13 - .L_12)
	.align		4
.L_12:
        /*004c*/ 	.word	index@(_Z10add_kernelPiS_i)
        /*0050*/ 	.word	0x00000020


	//----- nvinfo : EIATTR_FRAME_SIZE
	.align		4
.L_13:
        /*0054*/ 	.byte	0x04, 0x11
        /*0056*/ 	.short	(.L_15 - .L_14)
	.align		4
.L_14:
        /*0058*/ 	.word	index@(_Z10add_kernelPiS_i)
        /*005c*/ 	.word	0x00000000


	//----- nvinfo : EIATTR_MIN_STACK_SIZE
	.align		4
.L_15:
        /*0060*/ 	.byte	0x04, 0x12
        /*0062*/ 	.short	(.L_17 - .L_16)
	.align		4
.L_16:
        /*0064*/ 	.word	index@(_Z10add_kernelPiS_i)
        /*0068*/ 	.word	0x00000000


	//----- nvinfo : EIATTR_MIN_STACK_SIZE
	.align		4
.L_17:
        /*006c*/ 	.byte	0x04, 0x12
        /*006e*/ 	.short	(.L_19 - .L_18)
	.align		4
.L_18:
        /*0070*/ 	.word	index@(_Z20blelloch_scan_kernelPiS_S_)
        /*0074*/ 	.word	0x00000000


	//----- nvinfo : EIATTR_MIN_STACK_SIZE
	.align		4
.L_19:
        /*0078*/ 	.byte	0x04, 0x12
        /*007a*/ 	.short	(.L_21 - .L_20)
	.align		4
.L_20:
        /*007c*/ 	.word	index@(_Z25hillissteele_scan2_kernelPiS_S_)
        /*0080*/ 	.word	0x00000000


	//----- nvinfo : EIATTR_MIN_STACK_SIZE
	.align		4
.L_21:
        /*0084*/ 	.byte	0x04, 0x12
        /*0086*/ 	.short	(.L_23 - .L_22)
	.align		4
.L_22:
        /*0088*/ 	.word	index@(_Z24hillissteele_scan_kernelPiS_S_)
        /*008c*/ 	.word	0x00000000
.L_23:


//--------------------- .nv.compat                --------------------------
	.section	.nv.compat,"",@"SHT_CUDA_COMPAT_INFO"
	.align	4
        /*0000*/ 	.byte	0x02, 0x09, 0x00, 0x00, 0x02, 0x02, 0x01, 0x00, 0x02, 0x05, 0x05, 0x00, 0x03, 0x07, 0x01, 0x01
        /*0010*/ 	.byte	0x02, 0x03, 0x00, 0x00, 0x02, 0x06, 0x01, 0x00, 0x04, 0x0b, 0x08, 0x00, 0x09, 0x00, 0x00, 0x00
        /*0020*/ 	.byte	0x00, 0x00, 0x00, 0x00


//--------------------- .nv.info._Z10add_kernelPiS_i --------------------------
	.section	.nv.info._Z10add_kernelPiS_i,"",@"SHT_CUDA_INFO"
	.sectionflags	@""
	.align	4


	//----- nvinfo : EIATTR_CUDA_API_VERSION
	.align		4
        /*0000*/ 	.byte	0x04, 0x37
        /*0002*/ 	.short	(.L_25 - .L_24)
.L_24:
        /*0004*/ 	.word	0x00000082


	//----- nvinfo : EIATTR_KPARAM_INFO
	.align		4
.L_25:
        /*0008*/ 	.byte	0x04, 0x17
        /*000a*/ 	.short	(.L_27 - .L_26)
.L_26:
        /*000c*/ 	.word	0x00000000
        /*0010*/ 	.short	0x0002
        /*0012*/ 	.short	0x0010
        /*0014*/ 	.byte	0x00, 0xf0, 0x11, 0x00


	//----- nvinfo : EIATTR_KPARAM_INFO
	.align		4
.L_27:
        /*0018*/ 	.byte	0x04, 0x17
        /*001a*/ 	.short	(.L_29 - .L_28)
.L_28:
        /*001c*/ 	.word	0x00000000
        /*0020*/ 	.short	0x0001
        /*0022*/ 	.short	0x0008
        /*0024*/ 	.byte	0x00, 0xf5, 0x21, 0x00


	//----- nvinfo : EIATTR_KPARAM_INFO
	.align		4
.L_29:
        /*0028*/ 	.byte	0x04, 0x17
        /*002a*/ 	.short	(.L_31 - .L_30)
.L_30:
        /*002c*/ 	.word	0x00000000
        /*0030*/ 	.short	0x0000
        /*0032*/ 	.short	0x0000
        /*0034*/ 	.byte	0x00, 0xf5, 0x21, 0x00


	//----- nvinfo : EIATTR_SPARSE_MMA_MASK
	.align		4
.L_31:
        /*0038*/ 	.byte	0x03, 0x50
        /*003a*/ 	.short	0x0000


	//----- nvinfo : EIATTR_MAXREG_COUNT
	.align		4
        /*003c*/ 	.byte	0x03, 0x1b
        /*003e*/ 	.short	0x00ff


	//----- nvinfo : EIATTR_MERCURY_ISA_VERSION
	.align		4
        /*0040*/ 	.byte	0x03, 0x5f
        /*0042*/ 	.short	0x0101


	//----- nvinfo : EIATTR_VRC_CTA_INIT_COUNT
	.align		4
        /*0044*/ 	.byte	0x02, 0x4a
	.zero		1
	.zero		1


	//----- nvinfo : EIATTR_EXIT_INSTR_OFFSETS
	.align		4
        /*0048*/ 	.byte	0x04, 0x1c
        /*004a*/ 	.short	(.L_33 - .L_32)


	//   ....[0]....
.L_32:
        /*004c*/ 	.word	0x00000030


	//   ....[1]....
        /*0050*/ 	.word	0x00000070


	//   ....[2]....
        /*0054*/ 	.word	0x00000520


	//   ....[3]....
        /*0058*/ 	.word	0x00000730


	//   ....[4]....
        /*005c*/ 	.word	0x00000880


	//   ....[5]....
        /*0060*/ 	.word	0x00000940


	//----- nvinfo : EIATTR_CBANK_PARAM_SIZE
	.align		4
.L_33:
        /*0064*/ 	.byte	0x03, 0x19
        /*0066*/ 	.short	0x0014


	//----- nvinfo : EIATTR_PARAM_CBANK
	.align		4
        /*0068*/ 	.byte	0x04, 0x0a
        /*006a*/ 	.short	(.L_35 - .L_34)
	.align		4
.L_34:
        /*006c*/ 	.word	index@(.nv.constant0._Z10add_kernelPiS_i)
        /*0070*/ 	.short	0x0380
        /*0072*/ 	.short	0x0014


	//----- nvinfo : EIATTR_SW_WAR
	.align		4
.L_35:
        /*0074*/ 	.byte	0x04, 0x36
        /*0076*/ 	.short	(.L_37 - .L_36)
.L_36:
        /*0078*/ 	.word	0x00000008
.L_37:


//--------------------- .nv.info._Z20blelloch_scan_kernelPiS_S_ --------------------------
	.section	.nv.info._Z20blelloch_scan_kernelPiS_S_,"",@"SHT_CUDA_INFO"
	.sectionflags	@""
	.align	4


	//----- nvinfo : EIATTR_CUDA_API_VERSION
	.align		4
        /*0000*/ 	.byte	0x04, 0x37
        /*0002*/ 	.short	(.L_39 - .L_38)
.L_38:
        /*0004*/ 	.word	0x00000082


	//----- nvinfo : EIATTR_KPARAM_INFO
	.align		4
.L_39:
        /*0008*/ 	.byte	0x04, 0x17
        /*000a*/ 	.short	(.L_41 - .L_40)
.L_40:
        /*000c*/ 	.word	0x00000000
        /*0010*/ 	.short	0x0002
        /*0012*/ 	.short	0x0010
        /*0014*/ 	.byte	0x00, 0xf5, 0x21, 0x00


	//----- nvinfo : EIATTR_KPARAM_INFO
	.align		4
.L_41:
        /*0018*/ 	.byte	0x04, 0x17
        /*001a*/ 	.short	(.L_43 - .L_42)
.L_42:
        /*001c*/ 	.word	0x00000000
        /*0020*/ 	.short	0x0001
        /*0022*/ 	.short	0x0008
        /*0024*/ 	.byte	0x00, 0xf5, 0x21, 0x00


	//----- nvinfo : EIATTR_KPARAM_INFO
	.align		4
.L_43:
        /*0028*/ 	.byte	0x04, 0x17
        /*002a*/ 	.short	(.L_45 - .L_44)
.L_44:
        /*002c*/ 	.word	0x00000000
        /*0030*/ 	.short	0x0000
        /*0032*/ 	.short	0x0000
        /*0034*/ 	.byte	0x00, 0xf5, 0x21, 0x00


	//----- nvinfo : EIATTR_SPARSE_MMA_MASK
	.align		4
.L_45:
        /*0038*/ 	.byte	0x03, 0x50
        /*003a*/ 	.short	0x0000


	//----- nvinfo : EIATTR_MAXREG_COUNT
	.align		4
        /*003c*/ 	.byte	0x03, 0x1b
        /*003e*/ 	.short	0x00ff


	//----- nvinfo : EIATTR_NUM_BARRIERS
	.align		4
        /*0040*/ 	.byte	0x02, 0x4c
        /*0042*/ 	.byte	0x01
	.zero		1


	//----- nvinfo : EIATTR_MERCURY_ISA_VERSION
	.align		4
        /*0044*/ 	.byte	0x03, 0x5f
        /*0046*/ 	.short	0x0101


	//----- nvinfo : EIATTR_VRC_CTA_INIT_COUNT
	.align		4
        /*0048*/ 	.byte	0x02, 0x4a
	.zero		1
	.zero		1


	//----- nvinfo : EIATTR_EXIT_INSTR_OFFSETS
	.align		4
        /*004c*/ 	.byte	0x04, 0x1c
        /*004e*/ 	.short	(.L_47 - .L_46)


	//   ....[0]....
.L_46:
        /*0050*/ 	.word	0x00000450


	//   ....[1]....
        /*0054*/ 	.word	0x00000490


	//   ....[2]....
        /*0058*/ 	.word	0x000004c0


	//----- nvinfo : EIATTR_CRS_STACK_SIZE
	.align		4
.L_47:
        /*005c*/ 	.byte	0x04, 0x1e
        /*005e*/ 	.short	(.L_49 - .L_48)
.L_48:
        /*0060*/ 	.word	0x00000000


	//----- nvinfo : EIATTR_CBANK_PARAM_SIZE
	.align		4
.L_49:
        /*0064*/ 	.byte	0x03, 0x19
        /*0066*/ 	.short	0x0018


	//----- nvinfo : EIATTR_PARAM_CBANK
	.align		4
        /*0068*/ 	.byte	0x04, 0x0a
        /*006a*/ 	.short	(.L_51 - .L_50)
	.align		4
.L_50:
        /*006c*/ 	.word	index@(.nv.constant0._Z20blelloch_scan_kernelPiS_S_)
        /*0070*/ 	.short	0x0380
        /*0072*/ 	.short	0x0018


	//----- nvinfo : EIATTR_SW_WAR
	.align		4
.L_51:
        /*0074*/ 	.byte	0x04, 0x36
        /*0076*/ 	.short	(.L_53 - .L_52)
.L_52:
        /*0078*/ 	.word	0x00000008
.L_53:


//--------------------- .nv.info._Z25hillissteele_scan2_kernelPiS_S_ --------------------------
	.section	.nv.info._Z25hillissteele_scan2_kernelPiS_S_,"",@"SHT_CUDA_INFO"
	.sectionflags	@""
	.align	4


	//----- nvinfo : EIATTR_CUDA_API_VERSION
	.align		4
        /*0000*/ 	.byte	0x04, 0x37
        /*0002*/ 	.short	(.L_55 - .L_54)
.L_54:
        /*0004*/ 	.word	0x00000082


	//----- nvinfo : EIATTR_KPARAM_INFO
	.align		4
.L_55:
        /*0008*/ 	.byte	0x04, 0x17
        /*000a*/ 	.short	(.L_57 - .L_56)
.L_56:
        /*000c*/ 	.word	0x00000000
        /*0010*/ 	.short	0x0002
        /*0012*/ 	.short	0x0010
        /*0014*/ 	.byte	0x00, 0xf5, 0x21, 0x00


	//----- nvinfo : EIATTR_KPARAM_INFO
	.align		4
.L_57:
        /*0018*/ 	.byte	0x04, 0x17
        /*001a*/ 	.short	(.L_59 - .L_58)
.L_58:
        /*001c*/ 	.word	0x00000000
        /*0020*/ 	.short	0x0001
        /*0022*/ 	.short	0x0008
        /*0024*/ 	.byte	0x00, 0xf5, 0x21, 0x00


	//----- nvinfo : EIATTR_KPARAM_INFO
	.align		4
.L_59:
        /*0028*/ 	.byte	0x04, 0x17
        /*002a*/ 	.short	(.L_61 - .L_60)
.L_60:
        /*002c*/ 	.word	0x00000000
        /*0030*/ 	.short	0x0000
        /*0032*/ 	.short	0x0000
        /*0034*/ 	.byte	0x00, 0xf5, 0x21, 0x00


	//----- nvinfo : EIATTR_SPARSE_MMA_MASK
	.align		4
.L_61:
        /*0038*/ 	.byte	0x03, 0x50
        /*003a*/ 	.short	0x0000


	//----- nvinfo : EIATTR_MAXREG_COUNT
	.align		4
        /*003c*/ 	.byte	0x03, 0x1b
        /*003e*/ 	.short	0x00ff


	//----- nvinfo : EIATTR_NUM_BARRIERS
	.align		4
        /*0040*/ 	.byte	0x02, 0x4c
        /*0042*/ 	.byte	0x01
	.zero		1


	//----- nvinfo : EIATTR_MERCURY_ISA_VERSION
	.align		4
        /*0044*/ 	.byte	0x03, 0x5f
        /*0046*/ 	.short	0x0101


	//----- nvinfo : EIATTR_VRC_CTA_INIT_COUNT
	.align		4
        /*0048*/ 	.byte	0x02, 0x4a
	.zero		1
	.zero		1


	//----- nvinfo : EIATTR_EXIT_INSTR_OFFSETS
	.align		4
        /*004c*/ 	.byte	0x04, 0x1c
        /*004e*/ 	.short	(.L_63 - .L_62)


	//   ....[0]....
.L_62:
        /*0050*/ 	.word	0x00000310


	//   ....[1]....
        /*0054*/ 	.word	0x00000350


	//----- nvinfo : EIATTR_CBANK_PARAM_SIZE
	.align		4
.L_63:
        /*0058*/ 	.byte	0x03, 0x19
        /*005a*/ 	.short	0x0018


	//----- nvinfo : EIATTR_PARAM_CBANK
	.align		4
        /*005c*/ 	.byte	0x04, 0x0a
        /*005e*/ 	.short	(.L_65 - .L_64)
	.align		4
.L_64:
        /*0060*/ 	.word	index@(.nv.constant0._Z25hillissteele_scan2_kernelPiS_S_)
        /*0064*/ 	.short	0x0380
        /*0066*/ 	.short	0x0018


	//----- nvinfo : EIATTR_SW_WAR
	.align		4
.L_65:
        /*0068*/ 	.byte	0x04, 0x36
        /*006a*/ 	.short	(.L_67 - .L_66)
.L_66:
        /*006c*/ 	.word	0x00000008
.L_67:


//--------------------- .nv.info._Z24hillissteele_scan_kernelPiS_S_ --------------------------
	.section	.nv.info._Z24hillissteele_scan_kernelPiS_S_,"",@"SHT_CUDA_INFO"
	.sectionflags	@""
	.align	4


	//----- nvinfo : EIATTR_CUDA_API_VERSION
	.align		4
        /*0000*/ 	.byte	0x04, 0x37
        /*0002*/ 	.short	(.L_69 - .L_68)
.L_68:
        /*0004*/ 	.word	0x00000082


	//----- nvinfo : EIATTR_KPARAM_INFO
	.align		4
.L_69:
        /*0008*/ 	.byte	0x04, 0x17
        /*000a*/ 	.short	(.L_71 - .L_70)
.L_70:
        /*000c*/ 	.word	0x00000000
        /*0010*/ 	.short	0x0002
        /*0012*/ 	.short	0x0010
        /*0014*/ 	.byte	0x00, 0xf5, 0x21, 0x00


	//----- nvinfo : EIATTR_KPARAM_INFO
	.align		4
.L_71:
        /*0018*/ 	.byte	0x04, 0x17
        /*001a*/ 	.short	(.L_73 - .L_72)
.L_72:
        /*001c*/ 	.word	0x00000000
        /*0020*/ 	.short	0x0001
        /*0022*/ 	.short	0x0008
        /*0024*/ 	.byte	0x00, 0xf5, 0x21, 0x00


	//----- nvinfo : EIATTR_KPARAM_INFO
	.align		4
.L_73:
        /*0028*/ 	.byte	0x04, 0x17
        /*002a*/ 	.short	(.L_75 - .L_74)
.L_74:
        /*002c*/ 	.word	0x00000000
        /*0030*/ 	.short	0x0000
        /*0032*/ 	.short	0x0000
        /*0034*/ 	.byte	0x00, 0xf5, 0x21, 0x00


	//----- nvinfo : EIATTR_SPARSE_MMA_MASK
	.align		4
.L_75:
        /*0038*/ 	.byte	0x03, 0x50
        /*003a*/ 	.short	0x0000


	//----- nvinfo : EIATTR_MAXREG_COUNT
	.align		4
        /*003c*/ 	.byte	0x03, 0x1b
        /*003e*/ 	.short	0x00ff


	//----- nvinfo : EIATTR_NUM_BARRIERS
	.align		4
        /*0040*/ 	.byte	0x02, 0x4c
        /*0042*/ 	.byte	0x01
	.zero		1


	//----- nvinfo : EIATTR_MERCURY_ISA_VERSION
	.align		4
        /*0044*/ 	.byte	0x03, 0x5f
        /*0046*/ 	.short	0x0101


	//----- nvinfo : EIATTR_VRC_CTA_INIT_COUNT
	.align		4
        /*0048*/ 	.byte	0x02, 0x4a
	.zero		1
	.zero		1


	//----- nvinfo : EIATTR_EXIT_INSTR_OFFSETS
	.align		4
        /*004c*/ 	.byte	0x04, 0x1c
        /*004e*/ 	.short	(.L_77 - .L_76)


	//   ....[0]....
.L_76:
        /*0050*/ 	.word	0x00000270


	//   ....[1]....
        /*0054*/ 	.word	0x000002b0


	//----- nvinfo : EIATTR_CBANK_PARAM_SIZE
	.align		4
.L_77:
        /*0058*/ 	.byte	0x03, 0x19
        /*005a*/ 	.short	0x0018


	//----- nvinfo : EIATTR_PARAM_CBANK
	.align		4
        /*005c*/ 	.byte	0x04, 0x0a
        /*005e*/ 	.short	(.L_79 - .L_78)
	.align		4
.L_78:
        /*0060*/ 	.word	index@(.nv.constant0._Z24hillissteele_scan_kernelPiS_S_)
        /*0064*/ 	.short	0x0380
        /*0066*/ 	.short	0x0018


	//----- nvinfo : EIATTR_SW_WAR
	.align		4
.L_79:
        /*0068*/ 	.byte	0x04, 0x36
        /*006a*/ 	.short	(.L_81 - .L_80)
.L_80:
        /*006c*/ 	.word	0x00000008
.L_81:


//--------------------- .nv.callgraph             --------------------------
	.section	.nv.callgraph,"",@"SHT_CUDA_CALLGRAPH"
	.align	4
	.sectionentsize	8
	.align		4
        /*0000*/ 	.word	0x00000000
	.align		4
        /*0004*/ 	.word	0xffffffff
	.align		4
        /*0008*/ 	.word	0x00000000
	.align		4
        /*000c*/ 	.word	0xfffffffe
	.align		4
        /*0010*/ 	.word	0x00000000
	.align		4
        /*0014*/ 	.word	0xfffffffd
	.align		4
        /*0018*/ 	.word	0x00000000
	.align		4
        /*001c*/ 	.word	0xfffffffc


//--------------------- .text._Z10add_kernelPiS_i --------------------------
	.section	.text._Z10add_kernelPiS_i,"ax",@progbits
	.align	128
        .global         _Z10add_kernelPiS_i
        .type           _Z10add_kernelPiS_i,@function
        .size           _Z10add_kernelPiS_i,(.L_x_18 - _Z10add_kernelPiS_i)
        .other          _Z10add_kernelPiS_i,@"STO_CUDA_ENTRY STV_DEFAULT"
_Z10add_kernelPiS_i:
.text._Z10add_kernelPiS_i:
[----:B------:R-:W-:Y:S01]  /*0000*/  LDC R1, c[0x0][0x37c] ;  /* 0x0000df00ff017b82 */ /* 0x000fe20000000800 */
[----:B------:R-:W0:Y:S02]  /*0010*/  S2R R6, SR_CTAID.X ;  /* 0x0000000000067919 */ /* 0x000e240000002500 */
[----:B0-----:R-:W-:-:S13]  /*0020*/  ISETP.NE.AND P0, PT, R6, RZ, PT ;  /* 0x000000ff0600720c */ /* 0x001fda0003f05270 */
[----:B------:R-:W-:Y:S05]  /*0030*/  @!P0 EXIT ;  /* 0x000000000000894d */ /* 0x000fea0003800000 */
[----:B------:R-:W0:Y:S08]  /*0040*/  LDC R0, c[0x0][0x390] ;  /* 0x0000e400ff007b82 */ /* 0x000e300000000800 */
[----:B------:R-:W1:Y:S01]  /*0050*/  LDC.64 R2, c[0x0][0x388] ;  /* 0x0000e200ff027b82 */ /* 0x000e620000000a00 */
[----:B0-----:R-:W-:-:S13]  /*0060*/  ISETP.GE.AND P0, PT, R0, 0x1, PT ;  /* 0x000000010000780c */ /* 0x001fda0003f06270 */
[----:B-1----:R-:W-:Y:S05]  /*0070*/  @!P0 EXIT ;  /* 0x000000000000894d */ /* 0x002fea0003800000 */
[----:B------:R-:W-:Y:S01]  /*0080*/  VIADD R5, R6, 0xffffffff ;  /* 0xffffffff06057836 */ /* 0x000fe20000000000 */
[----:B------:R-:W0:Y:S03]  /*0090*/  LDCU.64 UR6, c[0x0][0x358] ;  /* 0x00006b00ff0677ac */ /* 0x000e260008000a00 */
[----:B------:R-:W-:Y:S02]  /*00a0*/  IMAD.WIDE.U32 R2, R5, 0x4, R2 ;  /* 0x0000000405027825 */ /* 0x000fe400078e0002 */
[----:B------:R-:W1:Y:S01]  /*00b0*/  S2R R5, SR_TID.X ;  /* 0x0000000000057919 */ /* 0x000e620000002100 */
[----:B------:R-:W1:Y:S01]  /*00c0*/  LDCU UR4, c[0x0][0x360] ;  /* 0x00006c00ff0477ac */ /* 0x000e620008000800 */
[C---:B------:R-:W-:Y:S02]  /*00d0*/  ISETP.GE.U32.AND P1, PT, R0.reuse, 0x10, PT ;  /* 0x000000100000780c */ /* 0x040fe40003f26070 */
[----:B------:R-:W-:-:S04]  /*00e0*/  LOP3.LUT R7, R0, 0xf, RZ, 0xc0, !PT ;  /* 0x0000000f00077812 */ /* 0x000fc800078ec0ff */
[----:B------:R-:W-:Y:S01]  /*00f0*/  ISETP.NE.AND P0, PT, R7, RZ, PT ;  /* 0x000000ff0700720c */ /* 0x000fe20003f05270 */
[----:B0-----:R0:W5:Y:S01]  /*0100*/  LDG.E R4, desc[UR6][R2.64] ;  /* 0x0000000602047981 */ /* 0x001162000c1e1900 */
[----:B-1----:R-:W-:Y:S02]  /*0110*/  IMAD R5, R6, UR4, R5 ;  /* 0x0000000406057c24 */ /* 0x002fe4000f8e0205 */
[----:B------:R-:W-:Y:S02]  /*0120*/  IMAD.MOV.U32 R6, RZ, RZ, RZ ;  /* 0x000000ffff067224 */ /* 0x000fe400078e00ff */
[----:B------:R-:W-:Y:S01]  /*0130*/  IMAD R5, R5, R0, RZ ;  /* 0x0000000005057224 */ /* 0x000fe200078e02ff */
[----:B0-----:R-:W-:Y:S06]  /*0140*/  @!P1 BRA `(.L_x_0) ;  /* 0x0000000000f49947 */ /* 0x001fec0003800000 */
[----:B------:R-:W0:Y:S01]  /*0150*/  LDCU.64 UR4, c[0x0][0x380] ;  /* 0x00007000ff0477ac */ /* 0x000e220008000a00 */
[----:B------:R-:W-:Y:S02]  /*0160*/  LOP3.LUT R6, R0, 0x7ffffff0, RZ, 0xc0, !PT ;  /* 0x7ffffff000067812 */ /* 0x000fe400078ec0ff */
[----:B------:R-:W-:-:S03]  /*0170*/  MOV R8, R5 ;  /* 0x0000000500087202 */ /* 0x000fc60000000f00 */
[----:B------:R-:W-:Y:S01]  /*0180*/  IMAD.MOV R9, RZ, RZ, -R6 ;  /* 0x000000ffff097224 */ /* 0x000fe200078e0a06 */
[----:B0-----:R-:W-:-:S04]  /*0190*/  UIADD3 UR4, UP0, UPT, UR4, 0x20, URZ ;  /* 0x0000002004047890 */ /* 0x001fc8000ff1e0ff */
[----:B------:R-:W-:-:S12]  /*01a0*/  UIADD3.X UR5, UPT, UPT, URZ, UR5, URZ, UP0, !UPT ;  /* 0x00000005ff057290 */ /* 0x000fd800087fe4ff */
.L_x_1:
[----:B0-----:R-:W-:Y:S01]  /*01b0*/  MOV R3, UR5 ;  /* 0x0000000500037c02 */ /* 0x001fe20008000f00 */
[----:B------:R-:W-:-:S04]  /*01c0*/  IMAD.U32 R2, RZ, RZ, UR4 ;  /* 0x00000004ff027e24 */ /* 0x000fc8000f8e00ff */
[----:B------:R-:W-:-:S05]  /*01d0*/  IMAD.WIDE R2, R8, 0x4, R2 ;  /* 0x0000000408027825 */ /* 0x000fca00078e0202 */
[----:B------:R-:W2:Y:S04]  /*01e0*/  LDG.E R12, desc[UR6][R2.64+-0x20] ;  /* 0xffffe006020c7981 */ /* 0x000ea8000c1e1900 */
[----:B------:R-:W3:Y:S04]  /*01f0*/  LDG.E R14, desc[UR6][R2.64+-0x1c] ;  /* 0xffffe406020e7981 */ /* 0x000ee8000c1e1900 */
[----:B------:R-:W4:Y:S04]  /*0200*/  LDG.E R16, desc[UR6][R2.64+-0x18] ;  /* 0xffffe80602107981 */ /* 0x000f28000c1e1900 */
        /* <DEDUP_REMOVED lines=12> */
[----:B------:R-:W4:Y:S01]  /*02d0*/  LDG.E R13, desc[UR6][R2.64+0x1c] ;  /* 0x00001c06020d7981 */ /* 0x000f22000c1e1900 */
[----:B------:R-:W-:Y:S01]  /*02e0*/  IADD3 R9, PT, PT, R9, 0x10, RZ ;  /* 0x0000001009097810 */ /* 0x000fe20007ffe0ff */
[----:B------:R-:W-:-:S03]  /*02f0*/  VIADD R8, R8, 0x10 ;  /* 0x0000001008087836 */ /* 0x000fc60000000000 */
[----:B------:R-:W-:Y:S01]  /*0300*/  ISETP.NE.AND P1, PT, R9, RZ, PT ;  /* 0x000000ff0900720c */ /* 0x000fe20003f25270 */
[C---:B--2--5:R-:W-:Y:S02]  /*0310*/  IMAD.IADD R12, R4.reuse, 0x1, R12 ;  /* 0x00000001040c7824 */ /* 0x064fe400078e020c */
[----:B---3--:R-:W-:-:S03]  /*0320*/  IMAD.IADD R14, R4, 0x1, R14 ;  /* 0x00000001040e7824 */ /* 0x008fc600078e020e */
[----:B------:R0:W-:Y:S01]  /*0330*/  STG.E desc[UR6][R2.64+-0x20], R12 ;  /* 0xffffe00c02007986 */ /* 0x0001e2000c101906 */
[----:B----4-:R-:W-:-:S03]  /*0340*/  IADD3 R16, PT, PT, R4, R16, RZ ;  /* 0x0000001004107210 */ /* 0x010fc60007ffe0ff */
[----:B------:R0:W-:Y:S01]  /*0350*/  STG.E desc[UR6][R2.64+-0x1c], R14 ;  /* 0xffffe40e02007986 */ /* 0x0001e2000c101906 */
[----:B------:R-:W-:-:S03]  /*0360*/  IMAD.IADD R18, R4, 0x1, R18 ;  /* 0x0000000104127824 */ /* 0x000fc600078e0212 */
[----:B------:R0:W-:Y:S01]  /*0370*/  STG.E desc[UR6][R2.64+-0x18], R16 ;  /* 0xffffe81002007986 */ /* 0x0001e2000c101906 */
[----:B------:R-:W-:-:S03]  /*0380*/  IMAD.IADD R20, R4, 0x1, R20 ;  /* 0x0000000104147824 */ /* 0x000fc600078e0214 */
[----:B------:R0:W-:Y:S01]  /*0390*/  STG.E desc[UR6][R2.64+-0x14], R18 ;  /* 0xffffec1202007986 */ /* 0x0001e2000c101906 */
[----:B------:R-:W-:-:S03]  /*03a0*/  IADD3 R10, PT, PT, R4, R10, RZ ;  /* 0x0000000a040a7210 */ /* 0x000fc60007ffe0ff */
        /* <DEDUP_REMOVED lines=20> */
[----:B------:R0:W-:Y:S04]  /*04f0*/  STG.E desc[UR6][R2.64+0x18], R15 ;  /* 0x0000180f02007986 */ /* 0x0001e8000c101906 */
[----:B------:R0:W-:Y:S01]  /*0500*/  STG.E desc[UR6][R2.64+0x1c], R13 ;  /* 0x00001c0d02007986 */ /* 0x0001e2000c101906 */
[----:B------:R-:W-:Y:S05]  /*0510*/  @P1 BRA `(.L_x_1) ;  /* 0xfffffffc00241947 */ /* 0x000fea000383ffff */
.L_x_0:
[----:B------:R-:W-:Y:S05]  /*0520*/  @!P0 EXIT ;  /* 0x000000000000894d */ /* 0x000fea0003800000 */
[----:B------:R-:W-:Y:S02]  /*0530*/  ISETP.GE.U32.AND P0, PT, R7, 0x8, PT ;  /* 0x000000080700780c */ /* 0x000fe40003f06070 */
[----:B------:R-:W-:-:S04]  /*0540*/  LOP3.LUT R8, R0, 0x7, RZ, 0xc0, !PT ;  /* 0x0000000700087812 */ /* 0x000fc800078ec0ff */
[----:B------:R-:W-:-:S07]  /*0550*/  ISETP.NE.AND P1, PT, R8, RZ, PT ;  /* 0x000000ff0800720c */ /* 0x000fce0003f25270 */
[----:B------:R-:W-:Y:S06]  /*0560*/  @!P0 BRA `(.L_x_2) ;  /* 0x0000000000708947 */ /* 0x000fec0003800000 */
[----:B0-----:R-:W0:Y:S01]  /*0570*/  LDC.64 R2, c[0x0][0x380] ;  /* 0x0000e000ff027b82 */ /* 0x001e220000000a00 */
[----:B------:R-:W-:-:S05]  /*0580*/  IADD3 R7, PT, PT, R5, R6, RZ ;  /* 0x0000000605077210 */ /* 0x000fca0007ffe0ff */
[----:B0-----:R-:W-:-:S05]  /*0590*/  IMAD.WIDE R2, R7, 0x4, R2 ;  /* 0x0000000407027825 */ /* 0x001fca00078e0202 */
[----:B------:R-:W2:Y:S04]  /*05a0*/  LDG.E R7, desc[UR6][R2.64] ;  /* 0x0000000602077981 */ /* 0x000ea8000c1e1900 */
[----:B------:R-:W3:Y:S04]  /*05b0*/  LDG.E R9, desc[UR6][R2.64+0x4] ;  /* 0x0000040602097981 */ /* 0x000ee8000c1e1900 */
[----:B------:R-:W4:Y:S04]  /*05c0*/  LDG.E R11, desc[UR6][R2.64+0x8] ;  /* 0x00000806020b7981 */ /* 0x000f28000c1e1900 */
[----:B------:R-:W4:Y:S04]  /*05d0*/  LDG.E R13, desc[UR6][R2.64+0xc] ;  /* 0x00000c06020d7981 */ /* 0x000f28000c1e1900 */
[----:B------:R-:W4:Y:S04]  /*05e0*/  LDG.E R15, desc[UR6][R2.64+0x10] ;  /* 0x00001006020f7981 */ /* 0x000f28000c1e1900 */
[----:B------:R-:W4:Y:S04]  /*05f0*/  LDG.E R17, desc[UR6][R2.64+0x14] ;  /* 0x0000140602117981 */ /* 0x000f28000c1e1900 */
[----:B------:R-:W4:Y:S04]  /*0600*/  LDG.E R19, desc[UR6][R2.64+0x18] ;  /* 0x0000180602137981 */ /* 0x000f28000c1e1900 */
[----:B------:R-:W4:Y:S01]  /*0610*/  LDG.E R21, desc[UR6][R2.64+0x1c] ;  /* 0x00001c0602157981 */ /* 0x000f22000c1e1900 */
[----:B------:R-:W-:-:S02]  /*0620*/  VIADD R6, R6, 0x8 ;  /* 0x0000000806067836 */ /* 0x000fc40000000000 */
[C---:B--2--5:R-:W-:Y:S01]  /*0630*/  IMAD.IADD R7, R4.reuse, 0x1, R7 ;  /* 0x0000000104077824 */ /* 0x064fe200078e0207 */
[----:B---3--:R-:W-:-:S04]  /*0640*/  IADD3 R9, PT, PT, R4, R9, RZ ;  /* 0x0000000904097210 */ /* 0x008fc80007ffe0ff */
[----:B------:R1:W-:Y:S01]  /*0650*/  STG.E desc[UR6][R2.64], R7 ;  /* 0x0000000702007986 */ /* 0x0003e2000c101906 */
[----:B----4-:R-:W-:-:S03]  /*0660*/  IMAD.IADD R11, R4, 0x1, R11 ;  /* 0x00000001040b7824 */ /* 0x010fc600078e020b */
        /* <DEDUP_REMOVED lines=10> */
[----:B------:R1:W-:Y:S04]  /*0710*/  STG.E desc[UR6][R2.64+0x18], R19 ;  /* 0x0000181302007986 */ /* 0x0003e8000c101906 */
[----:B------:R1:W-:Y:S02]  /*0720*/  STG.E desc[UR6][R2.64+0x1c], R21 ;  /* 0x00001c1502007986 */ /* 0x0003e4000c101906 */
.L_x_2:
[----:B------:R-:W-:Y:S05]  /*0730*/  @!P1 EXIT ;  /* 0x000000000000994d */ /* 0x000fea0003800000 */
[----:B------:R-:W-:Y:S02]  /*0740*/  ISETP.GE.U32.AND P0, PT, R8, 0x4, PT ;  /* 0x000000040800780c */ /* 0x000fe40003f06070 */
[----:B------:R-:W-:-:S04]  /*0750*/  LOP3.LUT R0, R0, 0x3, RZ, 0xc0, !PT ;  /* 0x0000000300007812 */ /* 0x000fc800078ec0ff */
[----:B------:R-:W-:-:S07]  /*0760*/  ISETP.NE.AND P1, PT, R0, RZ, PT ;  /* 0x000000ff0000720c */ /* 0x000fce0003f25270 */
[----:B------:R-:W-:Y:S06]  /*0770*/  @!P0 BRA `(.L_x_3) ;  /* 0x0000000000408947 */ /* 0x000fec0003800000 */
[----:B01----:R-:W0:Y:S01]  /*0780*/  LDC.64 R2, c[0x0][0x380] ;  /* 0x0000e000ff027b82 */ /* 0x003e220000000a00 */
[----:B------:R-:W-:-:S05]  /*0790*/  IADD3 R7, PT, PT, R5, R6, RZ ;  /* 0x0000000605077210 */ /* 0x000fca0007ffe0ff */
[----:B0-----:R-:W-:-:S05]  /*07a0*/  IMAD.WIDE R2, R7, 0x4, R2 ;  /* 0x0000000407027825 */ /* 0x001fca00078e0202 */
[----:B------:R-:W2:Y:S04]  /*07b0*/  LDG.E R7, desc[UR6][R2.64] ;  /* 0x0000000602077981 */ /* 0x000ea8000c1e1900 */
[----:B------:R-:W3:Y:S04]  /*07c0*/  LDG.E R9, desc[UR6][R2.64+0x4] ;  /* 0x0000040602097981 */ /* 0x000ee8000c1e1900 */
        /* <DEDUP_REMOVED lines=9> */
[----:B------:R2:W-:Y:S04]  /*0860*/  STG.E desc[UR6][R2.64+0x8], R11 ;  /* 0x0000080b02007986 */ /* 0x0005e8000c101906 */
[----:B------:R2:W-:Y:S02]  /*0870*/  STG.E desc[UR6][R2.64+0xc], R13 ;  /* 0x00000c0d02007986 */ /* 0x0005e4000c101906 */
.L_x_3:
[----:B------:R-:W-:Y:S05]  /*0880*/  @!P1 EXIT ;  /* 0x000000000000994d */ /* 0x000fea0003800000 */
[----:B-12---:R-:W1:Y:S01]  /*0890*/  LDC.64 R8, c[0x0][0x380] ;  /* 0x0000e000ff087b82 */ /* 0x006e620000000a00 */
[----:B------:R-:W-:Y:S01]  /*08a0*/  IADD3 R5, PT, PT, R5, R6, RZ ;  /* 0x0000000605057210 */ /* 0x000fe20007ffe0ff */
[----:B------:R-:W-:-:S07]  /*08b0*/  IMAD.MOV R0, RZ, RZ, -R0 ;  /* 0x000000ffff007224 */ /* 0x000fce00078e0a00 */
.L_x_4:
[----:B012---:R-:W-:-:S05]  /*08c0*/  IMAD.WIDE R2, R5, 0x4, R8 ;  /* 0x0000000405027825 */ /* 0x007fca00078e0208 */
[----:B------:R-:W2:Y:S01]  /*08d0*/  LDG.E R7, desc[UR6][R2.64] ;  /* 0x0000000602077981 */ /* 0x000ea2000c1e1900 */
[----:B------:R-:W-:Y:S01]  /*08e0*/  VIADD R0, R0, 0x1 ;  /* 0x0000000100007836 */ /* 0x000fe20000000000 */
[----:B------:R-:W-:-:S04]  /*08f0*/  IADD3 R5, PT, PT, R5, 0x1, RZ ;  /* 0x0000000105057810 */ /* 0x000fc80007ffe0ff */
[----:B------:R-:W-:Y:S02]  /*0900*/  ISETP.NE.AND P0, PT, R0, RZ, PT ;  /* 0x000000ff0000720c */ /* 0x000fe40003f05270 */
[----:B--2--5:R-:W-:-:S05]  /*0910*/  IADD3 R7, PT, PT, R4, R7, RZ ;  /* 0x0000000704077210 */ /* 0x024fca0007ffe0ff */
[----:B------:R2:W-:Y:S06]  /*0920*/  STG.E desc[UR6][R2.64], R7 ;  /* 0x0000000702007986 */ /* 0x0005ec000c101906 */
[----:B------:R-:W-:Y:S05]  /*0930*/  @P0 BRA `(.L_x_4) ;  /* 0xfffffffc00e00947 */ /* 0x000fea000383ffff */
[----:B------:R-:W-:Y:S05]  /*0940*/  EXIT ;  /* 0x000000000000794d */ /* 0x000fea0003800000 */
.L_x_5:
[----:B------:R-:W-:-:S00]  /*0950*/  BRA `(.L_x_5) ;  /* 0xfffffffc00fc7947 */ /* 0x000fc0000383ffff */
[----:B------:R-:W-:-:S00]  /*0960*/  NOP ;  /* 0x0000000000007918 */ /* 0x000fc00000000000 */
        /* <DEDUP_REMOVED lines=9> */
.L_x_18:


//--------------------- .text._Z20blelloch_scan_kernelPiS_S_ --------------------------
	.section	.text._Z20blelloch_scan_kernelPiS_S_,"ax",@progbits
	.align	128
        .global         _Z20blelloch_scan_kernelPiS_S_
        .type           _Z20blelloch_scan_kernelPiS_S_,@function
        .size           _Z20blelloch_scan_kernelPiS_S_,(.L_x_19 - _Z20blelloch_scan_kernelPiS_S_)
        .other          _Z20blelloch_scan_kernelPiS_S_,@"STO_CUDA_ENTRY STV_DEFAULT"
_Z20blelloch_scan_kernelPiS_S_:
.text._Z20blelloch_scan_kernelPiS_S_:
[----:B------:R-:W-:Y:S01]  /*0000*/  LDC R1, c[0x0][0x37c] ;  /* 0x0000df00ff017b82 */ /* 0x000fe20000000800 */
[----:B------:R-:W0:Y:S07]  /*0010*/  S2R R5, SR_TID.X ;  /* 0x0000000000057919 */ /* 0x000e2e0000002100 */
[----:B------:R-:W0:Y:S01]  /*0020*/  LDC R4, c[0x0][0x360] ;  /* 0x0000d800ff047b82 */ /* 0x000e220000000800 */
[----:B------:R-:W1:Y:S01]  /*0030*/  LDCU.64 UR6, c[0x0][0x358] ;  /* 0x00006b00ff0677ac */ /* 0x000e620008000a00 */
[----:B------:R-:W0:Y:S06]  /*0040*/  S2R R0, SR_CTAID.X ;  /* 0x0000000000007919 */ /* 0x000e2c0000002500 */
[----:B------:R-:W2:Y:S01]  /*0050*/  LDC.64 R2, c[0x0][0x388] ;  /* 0x0000e200ff027b82 */ /* 0x000ea20000000a00 */
[----:B0-----:R-:W-:-:S04]  /*0060*/  IMAD R6, R0, R4, R5 ;  /* 0x0000000400067224 */ /* 0x001fc800078e0205 */
[----:B------:R-:W-:-:S04]  /*0070*/  IMAD.SHL.U32 R6, R6, 0x2, RZ ;  /* 0x0000000206067824 */ /* 0x000fc800078e00ff */
[----:B--2---:R-:W-:-:S05]  /*0080*/  IMAD.WIDE R2, R6, 0x4, R2 ;  /* 0x0000000406027825 */ /* 0x004fca00078e0202 */
[----:B-1----:R-:W2:Y:S04]  /*0090*/  LDG.E R8, desc[UR6][R2.64] ;  /* 0x0000000602087981 */ /* 0x002ea8000c1e1900 */
[----:B------:R-:W2:Y:S01]  /*00a0*/  LDG.E R9, desc[UR6][R2.64+0x4] ;  /* 0x0000040602097981 */ /* 0x000ea2000c1e1900 */
[----:B------:R-:W0:Y:S01]  /*00b0*/  S2UR UR5, SR_CgaCtaId ;  /* 0x00000000000579c3 */ /* 0x000e220000008800 */
[----:B------:R-:W-:Y:S01]  /*00c0*/  UMOV UR4, 0x400 ;  /* 0x0000040000047882 */ /* 0x000fe20000000000 */
[----:B------:R-:W-:Y:S02]  /*00d0*/  IMAD.MOV.U32 R11, RZ, RZ, 0x1 ;  /* 0x00000001ff0b7424 */ /* 0x000fe400078e00ff */
[----:B------:R-:W-:Y:S02]  /*00e0*/  IMAD.SHL.U32 R10, R5, 0x2, RZ ;  /* 0x00000002050a7824 */ /* 0x000fe400078e00ff */
[----:B------:R-:W-:Y:S01]  /*00f0*/  IMAD.MOV.U32 R12, RZ, RZ, R4 ;  /* 0x000000ffff0c7224 */ /* 0x000fe200078e0004 */
[----:B0-----:R-:W-:-:S06]  /*0100*/  ULEA UR4, UR5, UR4, 0x18 ;  /* 0x0000000405047291 */ /* 0x001fcc000f8ec0ff */
[----:B------:R-:W-:-:S05]  /*0110*/  LEA R7, R5, UR4, 0x3 ;  /* 0x0000000405077c11 */ /* 0x000fca000f8e18ff */
[----:B--2---:R0:W-:Y:S02]  /*0120*/  STS.64 [R7], R8 ;  /* 0x0000000807007388 */ /* 0x0041e40000000a00 */
.L_x_6:
[----:B------:R-:W-:-:S13]  /*0130*/  ISETP.GE.U32.AND P0, PT, R5, R12, PT ;  /* 0x0000000c0500720c */ /* 0x000fda0003f06070 */
[----:B0-----:R-:W-:-:S05]  /*0140*/  @!P0 IMAD R8, R10, R11, R11 ;  /* 0x0000000b0a088224 */ /* 0x001fca00078e020b */
[----:B------:R-:W-:-:S04]  /*0150*/  @!P0 LEA R8, R8, UR4, 0x2 ;  /* 0x0000000408088c11 */ /* 0x000fc8000f8e10ff */
[C---:B------:R-:W-:Y:S01]  /*0160*/  @!P0 LEA R9, R11.reuse, R8, 0x2 ;  /* 0x000000080b098211 */ /* 0x040fe200078e10ff */
[----:B------:R-:W-:Y:S01]  /*0170*/  IMAD.SHL.U32 R11, R11, 0x2, RZ ;  /* 0x000000020b0b7824 */ /* 0x000fe200078e00ff */
[----:B------:R-:W-:Y:S04]  /*0180*/  @!P0 LDS R8, [R8+-0x4] ;  /* 0xfffffc0008088984 */ /* 0x000fe80000000800 */
[----:B------:R-:W0:Y:S02]  /*0190*/  @!P0 LDS R13, [R9+-0x4] ;  /* 0xfffffc00090d8984 */ /* 0x000e240000000800 */
[----:B0-----:R-:W-:-:S05]  /*01a0*/  @!P0 IMAD.IADD R14, R8, 0x1, R13 ;  /* 0x00000001080e8824 */ /* 0x001fca00078e020d */
[----:B------:R1:W-:Y:S01]  /*01b0*/  @!P0 STS [R9+-0x4], R14 ;  /* 0xfffffc0e09008388 */ /* 0x0003e20000000800 */
[----:B------:R-:W-:Y:S01]  /*01c0*/  BAR.SYNC.DEFER_BLOCKING 0x0 ;  /* 0x0000000000007b1d */ /* 0x000fe20000010000 */
[----:B------:R-:W-:Y:S02]  /*01d0*/  ISETP.GT.U32.AND P0, PT, R12, 0x1, PT ;  /* 0x000000010c00780c */ /* 0x000fe40003f04070 */
[----:B------:R-:W-:-:S11]  /*01e0*/  SHF.R.U32.HI R12, RZ, 0x1, R12 ;  /* 0x00000001ff0c7819 */ /* 0x000fd6000001160c */
[----:B-1----:R-:W-:Y:S05]  /*01f0*/  @P0 BRA `(.L_x_6) ;  /* 0xfffffffc00cc0947 */ /* 0x002fea000383ffff */
[----:B------:R-:W-:Y:S01]  /*0200*/  ISETP.NE.AND P0, PT, R5, RZ, PT ;  /* 0x000000ff0500720c */ /* 0x000fe20003f05270 */
[----:B------:R-:W-:Y:S01]  /*0210*/  VIADD R10, R10, 0x2 ;  /* 0x000000020a0a7836 */ /* 0x000fe20000000000 */
[----:B------:R-:W-:Y:S01]  /*0220*/  MOV R9, R4 ;  /* 0x0000000400097202 */ /* 0x000fe20000000f00 */
[----:B------:R-:W-:-:S10]  /*0230*/  UMOV UR5, 0x1 ;  /* 0x0000000100057882 */ /* 0x000fd40000000000 */
[----:B------:R-:W-:-:S05]  /*0240*/  @!P0 LEA R8, R4, UR4, 0x3 ;  /* 0x0000000404088c11 */ /* 0x000fca000f8e18ff */
[----:B------:R0:W-:Y:S02]  /*0250*/  @!P0 STS [R8+-0x4], RZ ;  /* 0xfffffcff08008388 */ /* 0x0001e40000000800 */
.L_x_9:
[----:B------:R-:W-:Y:S01]  /*0260*/  ISETP.GE.U32.AND P0, PT, R5, UR5, PT ;  /* 0x0000000505007c0c */ /* 0x000fe2000bf06070 */
[----:B------:R-:W-:-:S12]  /*0270*/  BSSY.RECONVERGENT B0, `(.L_x_7) ;  /* 0x000000b000007945 */ /* 0x000fd80003800200 */
[----:B-1----:R-:W-:Y:S05]  /*0280*/  @P0 BRA `(.L_x_8) ;  /* 0x0000000000240947 */ /* 0x002fea0003800000 */
[----:B0-----:R-:W-:-:S04]  /*0290*/  IMAD R8, R10, R9, RZ ;  /* 0x000000090a087224 */ /* 0x001fc800078e02ff */
[C---:B------:R-:W-:Y:S01]  /*02a0*/  IMAD.IADD R11, R8.reuse, 0x1, -R9 ;  /* 0x00000001080b7824 */ /* 0x040fe200078e0a09 */
[----:B------:R-:W-:-:S04]  /*02b0*/  LEA R8, R8, UR4, 0x2 ;  /* 0x0000000408087c11 */ /* 0x000fc8000f8e10ff */
[----:B------:R-:W-:Y:S02]  /*02c0*/  LEA R12, R11, UR4, 0x2 ;  /* 0x000000040b0c7c11 */ /* 0x000fe4000f8e10ff */
[----:B------:R-:W-:Y:S04]  /*02d0*/  LDS R11, [R8+-0x4] ;  /* 0xfffffc00080b7984 */ /* 0x000fe80000000800 */
[----:B------:R-:W0:Y:S02]  /*02e0*/  LDS R14, [R12+-0x4] ;  /* 0xfffffc000c0e7984 */ /* 0x000e240000000800 */
[----:B0-----:R-:W-:-:S05]  /*02f0*/  IMAD.IADD R13, R11, 0x1, R14 ;  /* 0x000000010b0d7824 */ /* 0x001fca00078e020e */
[----:B------:R1:W-:Y:S04]  /*0300*/  STS [R8+-0x4], R13 ;  /* 0xfffffc0d08007388 */ /* 0x0003e80000000800 */
[----:B------:R1:W-:Y:S02]  /*0310*/  STS [R12+-0x4], R11 ;  /* 0xfffffc0b0c007388 */ /* 0x0003e40000000800 */
.L_x_8:
[----:B------:R-:W-:Y:S05]  /*0320*/  BSYNC.RECONVERGENT B0 ;  /* 0x0000000000007941 */ /* 0x000fea0003800200 */
.L_x_7:
[----:B------:R-:W-:Y:S01]  /*0330*/  USHF.L.U32 UR5, UR5, 0x1, URZ ;  /* 0x0000000105057899 */ /* 0x000fe200080006ff */
[----:B------:R-:W-:Y:S01]  /*0340*/  BAR.SYNC.DEFER_BLOCKING 0x0 ;  /* 0x0000000000007b1d */ /* 0x000fe20000010000 */
[----:B------:R-:W-:-:S04]  /*0350*/  SHF.R.U32.HI R9, RZ, 0x1, R9 ;  /* 0x00000001ff097819 */ /* 0x000fc80000011609 */
[----:B------:R-:W-:-:S13]  /*0360*/  ISETP.LT.U32.AND P0, PT, R4, UR5, PT ;  /* 0x0000000504007c0c */ /* 0x000fda000bf01070 */
[----:B------:R-:W-:Y:S05]  /*0370*/  @!P0 BRA `(.L_x_9) ;  /* 0xfffffffc00b88947 */ /* 0x000fea000383ffff */
[----:B-1----:R-:W1:Y:S01]  /*0380*/  LDS R11, [R7+0x4] ;  /* 0x00000400070b7984 */ /* 0x002e620000000800 */
[----:B0-----:R-:W0:Y:S01]  /*0390*/  LDC.64 R8, c[0x0][0x380] ;  /* 0x0000e000ff087b82 */ /* 0x001e220000000a00 */
[----:B------:R-:W-:-:S04]  /*03a0*/  IADD3 R4, PT, PT, R4, -0x1, RZ ;  /* 0xffffffff04047810 */ /* 0x000fc80007ffe0ff */
[----:B------:R-:W-:Y:S01]  /*03b0*/  ISETP.NE.AND P0, PT, R5, R4, PT ;  /* 0x000000040500720c */ /* 0x000fe20003f05270 */
[----:B0-----:R-:W-:-:S05]  /*03c0*/  IMAD.WIDE R4, R6, 0x4, R8 ;  /* 0x0000000406047825 */ /* 0x001fca00078e0208 */
[----:B-1----:R0:W-:Y:S07]  /*03d0*/  STG.E desc[UR6][R4.64], R11 ;  /* 0x0000000b04007986 */ /* 0x0021ee000c101906 */
[----:B------:R-:W-:Y:S05]  /*03e0*/  @P0 BRA `(.L_x_10) ;  /* 0x00000000002c0947 */ /* 0x000fea0003800000 */
[----:B------:R-:W0:Y:S01]  /*03f0*/  LDG.E R2, desc[UR6][R2.64+0x4] ;  /* 0x0000040602027981 */ /* 0x000e22000c1e1900 */
[----:B------:R-:W1:Y:S02]  /*0400*/  LDCU.64 UR4, c[0x0][0x390] ;  /* 0x00007200ff0477ac */ /* 0x000e640008000a00 */
[----:B-1----:R-:W-:-:S04]  /*0410*/  ISETP.NE.U32.AND P0, PT, RZ, UR4, PT ;  /* 0x00000004ff007c0c */ /* 0x002fc8000bf05070 */
[----:B------:R-:W-:Y:S01]  /*0420*/  ISETP.NE.AND.EX P0, PT, RZ, UR5, PT, P0 ;  /* 0x00000005ff007c0c */ /* 0x000fe2000bf05300 */
[----:B0-----:R-:W-:-:S05]  /*0430*/  IMAD.IADD R11, R11, 0x1, R2 ;  /* 0x000000010b0b7824 */ /* 0x001fca00078e0202 */
[----:B------:R0:W-:Y:S07]  /*0440*/  STG.E desc[UR6][R4.64+0x4], R11 ;  /* 0x0000040b04007986 */ /* 0x0001ee000c101906 */
[----:B------:R-:W-:Y:S05]  /*0450*/  @!P0 EXIT ;  /* 0x000000000000894d */ /* 0x000fea0003800000 */
[----:B------:R-:W1:Y:S02]  /*0460*/  LDC.64 R2, c[0x0][0x390] ;  /* 0x0000e400ff027b82 */ /* 0x000e640000000a00 */
[----:B-1----:R-:W-:-:S05]  /*0470*/  IMAD.WIDE.U32 R2, R0, 0x4, R2 ;  /* 0x0000000400027825 */ /* 0x002fca00078e0002 */
[----:B------:R-:W-:Y:S01]  /*0480*/  STG.E desc[UR6][R2.64], R11 ;  /* 0x0000000b02007986 */ /* 0x000fe2000c101906 */
[----:B------:R-:W-:Y:S05]  /*0490*/  EXIT ;  /* 0x000000000000794d */ /* 0x000fea0003800000 */
.L_x_10:
[----:B------:R-:W1:Y:S04]  /*04a0*/  LDS R7, [R7+0x8] ;  /* 0x0000080007077984 */ /* 0x000e680000000800 */
[----:B-1----:R-:W-:Y:S01]  /*04b0*/  STG.E desc[UR6][R4.64+0x4], R7 ;  /* 0x0000040704007986 */ /* 0x002fe2000c101906 */
[----:B------:R-:W-:Y:S05]  /*04c0*/  EXIT ;  /* 0x000000000000794d */ /* 0x000fea0003800000 */
.L_x_11:
        /* <DEDUP_REMOVED lines=11> */
.L_x_19:


//--------------------- .text._Z25hillissteele_scan2_kernelPiS_S_ --------------------------
	.section	.text._Z25hillissteele_scan2_kernelPiS_S_,"ax",@progbits
	.align	128
        .global         _Z25hillissteele_scan2_kernelPiS_S_
        .type           _Z25hillissteele_scan2_kernelPiS_S_,@function
        .size           _Z25hillissteele_scan2_kernelPiS_S_,(.L_x_20 - _Z25hillissteele_scan2_kernelPiS_S_)
        .other          _Z25hillissteele_scan2_kernelPiS_S_,@"STO_CUDA_ENTRY STV_DEFAULT"
_Z25hillissteele_scan2_kernelPiS_S_:
.text._Z25hillissteele_scan2_kernelPiS_S_:
[----:B------:R-:W-:Y:S01]  /*0000*/  LDC R1, c[0x0][0x37c] ;  /* 0x0000df00ff017b82 */ /* 0x000fe20000000800 */
[----:B------:R-:W0:Y:S07]  /*0010*/  S2R R9, SR_TID.X ;  /* 0x0000000000097919 */ /* 0x000e2e0000002100 */
[----:B------:R-:W1:Y:S01]  /*0020*/  LDC.64 R2, c[0x0][0x388] ;  /* 0x0000e200ff027b82 */ /* 0x000e620000000a00 */
[----:B------:R-:W0:Y:S01]  /*0030*/  LDCU UR6, c[0x0][0x360] ;  /* 0x00006c00ff0677ac */ /* 0x000e220008000800 */
[----:B------:R-:W0:Y:S01]  /*0040*/  S2R R0, SR_CTAID.X ;  /* 0x0000000000007919 */ /* 0x000e220000002500 */
[----:B------:R-:W2:Y:S01]  /*0050*/  LDCU.64 UR8, c[0x0][0x358] ;  /* 0x00006b00ff0877ac */ /* 0x000ea20008000a00 */
[----:B0-----:R-:W-:-:S04]  /*0060*/  IMAD R5, R0, UR6, R9 ;  /* 0x0000000600057c24 */ /* 0x001fc8000f8e0209 */
[----:B-1----:R-:W-:-:S06]  /*0070*/  IMAD.WIDE R2, R5, 0x4, R2 ;  /* 0x0000000405027825 */ /* 0x002fcc00078e0202 */
[----:B--2---:R-:W2:Y:S01]  /*0080*/  LDG.E R2, desc[UR8][R2.64] ;  /* 0x0000000802027981 */ /* 0x004ea2000c1e1900 */
[----:B------:R-:W0:Y:S01]  /*0090*/  S2UR UR5, SR_CgaCtaId ;  /* 0x00000000000579c3 */ /* 0x000e220000008800 */
[----:B------:R-:W-:Y:S01]  /*00a0*/  UMOV UR4, 0x400 ;  /* 0x0000040000047882 */ /* 0x000fe20000000000 */
[----:B------:R-:W-:Y:S01]  /*00b0*/  VIADD R4, R9, UR6 ;  /* 0x0000000609047c36 */ /* 0x000fe20008000000 */
[----:B------:R-:W-:Y:S02]  /*00c0*/  UISETP.GE.U32.AND UP0, UPT, UR6, 0x2, UPT ;  /* 0x000000020600788c */ /* 0x000fe4000bf06070 */
[----:B0-----:R-:W-:-:S06]  /*00d0*/  ULEA UR4, UR5, UR4, 0x18 ;  /* 0x0000000405047291 */ /* 0x001fcc000f8ec0ff */
[----:B------:R-:W-:Y:S01]  /*00e0*/  LEA R7, R4, UR4, 0x2 ;  /* 0x0000000404077c11 */ /* 0x000fe2000f8e10ff */
[----:B------:R-:W-:-:S04]  /*00f0*/  IMAD.MOV.U32 R4, RZ, RZ, 0x1 ;  /* 0x00000001ff047424 */ /* 0x000fc800078e00ff */
[----:B--2---:R0:W-:Y:S01]  /*0100*/  STS [R7], R2 ;  /* 0x0000000207007388 */ /* 0x0041e20000000800 */
[----:B------:R-:W-:Y:S06]  /*0110*/  BAR.SYNC.DEFER_BLOCKING 0x0 ;  /* 0x0000000000007b1d */ /* 0x000fec0000010000 */
[----:B------:R-:W-:Y:S05]  /*0120*/  BRA.U !UP0, `(.L_x_12) ;  /* 0x00000001084c7547 */ /* 0x000fea000b800000 */
[----:B------:R-:W-:Y:S01]  /*0130*/  HFMA2 R4, -RZ, RZ, 0, 5.9604644775390625e-08 ;  /* 0x00000001ff047431 */ /* 0x000fe200000001ff */
[----:B------:R-:W-:-:S06]  /*0140*/  UMOV UR5, 0x1 ;  /* 0x0000000100057882 */ /* 0x000fcc0000000000 */
.L_x_13:
[C---:B------:R-:W-:Y:S01]  /*0150*/  IMAD R6, R4.reuse, UR6, R9 ;  /* 0x0000000604067c24 */ /* 0x040fe2000f8e0209 */
[----:B------:R-:W-:Y:S02]  /*0160*/  ISETP.GE.U32.AND P0, PT, R9, UR5, PT ;  /* 0x0000000509007c0c */ /* 0x000fe4000bf06070 */
[----:B------:R-:W-:Y:S02]  /*0170*/  LOP3.LUT R4, R4, 0x1, RZ, 0x3c, !PT ;  /* 0x0000000104047812 */ /* 0x000fe400078e3cff */
[----:B0-----:R-:W-:-:S03]  /*0180*/  LEA R2, R6, UR4, 0x2 ;  /* 0x0000000406027c11 */ /* 0x001fc6000f8e10ff */
[----:B-1----:R-:W-:Y:S02]  /*0190*/  IMAD R3, R4, UR6, R9 ;  /* 0x0000000604037c24 */ /* 0x002fe4000f8e0209 */
[----:B------:R-:W0:Y:S03]  /*01a0*/  LDS R7, [R2] ;  /* 0x0000000002077984 */ /* 0x000e260000000800 */
[----:B------:R-:W-:Y:S01]  /*01b0*/  LEA R8, R3, UR4, 0x2 ;  /* 0x0000000403087c11 */ /* 0x000fe2000f8e10ff */
[----:B------:R-:W-:Y:S01]  /*01c0*/  @P0 VIADD R6, R6, -UR5 ;  /* 0x8000000506060c36 */ /* 0x000fe20008000000 */
[----:B------:R-:W-:-:S04]  /*01d0*/  USHF.L.U32 UR5, UR5, 0x1, URZ ;  /* 0x0000000105057899 */ /* 0x000fc800080006ff */
[----:B------:R-:W-:Y:S01]  /*01e0*/  @P0 LEA R6, R6, UR4, 0x2 ;  /* 0x0000000406060c11 */ /* 0x000fe2000f8e10ff */
[----:B------:R-:W-:Y:S01]  /*01f0*/  UISETP.GE.U32.AND UP0, UPT, UR5, UR6, UPT ;  /* 0x000000060500728c */ /* 0x000fe2000bf06070 */
[----:B0-----:R-:W-:Y:S04]  /*0200*/  STS [R8], R7 ;  /* 0x0000000708007388 */ /* 0x001fe80000000800 */
[----:B------:R-:W0:Y:S02]  /*0210*/  @P0 LDS R6, [R6] ;  /* 0x0000000006060984 */ /* 0x000e240000000800 */
[----:B0-----:R-:W-:-:S05]  /*0220*/  @P0 IADD3 R3, PT, PT, R7, R6, RZ ;  /* 0x0000000607030210 */ /* 0x001fca0007ffe0ff */
[----:B------:R1:W-:Y:S01]  /*0230*/  @P0 STS [R8], R3 ;  /* 0x0000000308000388 */ /* 0x0003e20000000800 */
[----:B------:R-:W-:Y:S06]  /*0240*/  BAR.SYNC.DEFER_BLOCKING 0x0 ;  /* 0x0000000000007b1d */ /* 0x000fec0000010000 */
[----:B------:R-:W-:Y:S05]  /*0250*/  BRA.U !UP0, `(.L_x_13) ;  /* 0xfffffffd08bc7547 */ /* 0x000fea000b83ffff */
.L_x_12:
[----:B------:R-:W-:Y:S01]  /*0260*/  IMAD R4, R4, UR6, R9 ;  /* 0x0000000604047c24 */ /* 0x000fe2000f8e0209 */
[----:B------:R-:W2:Y:S01]  /*0270*/  LDCU.64 UR10, c[0x0][0x390] ;  /* 0x00007200ff0a77ac */ /* 0x000ea20008000a00 */
[----:B01----:R-:W0:Y:S03]  /*0280*/  LDC.64 R2, c[0x0][0x380] ;  /* 0x0000e000ff027b82 */ /* 0x003e260000000a00 */
[----:B------:R-:W-:Y:S01]  /*0290*/  LEA R4, R4, UR4, 0x2 ;  /* 0x0000000404047c11 */ /* 0x000fe2000f8e10ff */
[----:B------:R-:W-:-:S04]  /*02a0*/  UIADD3 UR4, UPT, UPT, UR6, -0x1, URZ ;  /* 0xffffffff06047890 */ /* 0x000fc8000fffe0ff */
[----:B------:R-:W1:Y:S02]  /*02b0*/  LDS R7, [R4] ;  /* 0x0000000004077984 */ /* 0x000e640000000800 */
[----:B------:R-:W-:Y:S02]  /*02c0*/  ISETP.NE.AND P0, PT, R9, UR4, PT ;  /* 0x0000000409007c0c */ /* 0x000fe4000bf05270 */
[----:B--2---:R-:W-:-:S04]  /*02d0*/  ISETP.EQ.U32.AND P1, PT, RZ, UR10, PT ;  /* 0x0000000aff007c0c */ /* 0x004fc8000bf22070 */
[----:B------:R-:W-:Y:S01]  /*02e0*/  ISETP.EQ.OR.EX P0, PT, RZ, UR11, P0, P1 ;  /* 0x0000000bff007c0c */ /* 0x000fe20008702710 */
[----:B0-----:R-:W-:-:S05]  /*02f0*/  IMAD.WIDE R2, R5, 0x4, R2 ;  /* 0x0000000405027825 */ /* 0x001fca00078e0202 */
[----:B-1----:R0:W-:Y:S07]  /*0300*/  STG.E desc[UR8][R2.64], R7 ;  /* 0x0000000702007986 */ /* 0x0021ee000c101908 */
[----:B------:R-:W-:Y:S05]  /*0310*/  @P0 EXIT ;  /* 0x000000000000094d */ /* 0x000fea0003800000 */
[----:B0-----:R-:W0:Y:S02]  /*0320*/  LDC.64 R2, c[0x0][0x390] ;  /* 0x0000e400ff027b82 */ /* 0x001e240000000a00 */
[----:B0-----:R-:W-:-:S05]  /*0330*/  IMAD.WIDE.U32 R2, R0, 0x4, R2 ;  /* 0x0000000400027825 */ /* 0x001fca00078e0002 */
[----:B------:R-:W-:Y:S01]  /*0340*/  STG.E desc[UR8][R2.64], R7 ;  /* 0x0000000702007986 */ /* 0x000fe2000c101908 */
[----:B------:R-:W-:Y:S05]  /*0350*/  EXIT ;  /* 0x000000000000794d */ /* 0x000fea0003800000 */
.L_x_14:
        /* <DEDUP_REMOVED lines=10> */
.L_x_20:


//--------------------- .text._Z24hillissteele_scan_kernelPiS_S_ --------------------------
	.section	.text._Z24hillissteele_scan_kernelPiS_S_,"ax",@progbits
	.align	128
        .global         _Z24hillissteele_scan_kernelPiS_S_
        .type           _Z24hillissteele_scan_kernelPiS_S_,@function
        .size           _Z24hillissteele_scan_kernelPiS_S_,(.L_x_21 - _Z24hillissteele_scan_kernelPiS_S_)
        .other          _Z24hillissteele_scan_kernelPiS_S_,@"STO_CUDA_ENTRY STV_DEFAULT"
_Z24hillissteele_scan_kernelPiS_S_:
.text._Z24hillissteele_scan_kernelPiS_S_:
        /* <DEDUP_REMOVED lines=11> */
[----:B------:R-:W-:Y:S02]  /*00b0*/  UISETP.GE.U32.AND UP0, UPT, UR6, 0x2, UPT ;  /* 0x000000020600788c */ /* 0x000fe4000bf06070 */
[----:B0-----:R-:W-:-:S06]  /*00c0*/  ULEA UR4, UR5, UR4, 0x18 ;  /* 0x0000000405047291 */ /* 0x001fcc000f8ec0ff */
[----:B------:R-:W-:-:S05]  /*00d0*/  LEA R7, R4, UR4, 0x2 ;  /* 0x0000000404077c11 */ /* 0x000fca000f8e10ff */
[----:B--2---:R0:W-:Y:S01]  /*00e0*/  STS [R7], R2 ;  /* 0x0000000207007388 */ /* 0x0041e20000000800 */
[----:B------:R-:W-:Y:S06]  /*00f0*/  BAR.SYNC.DEFER_BLOCKING 0x0 ;  /* 0x0000000000007b1d */ /* 0x000fec0000010000 */
[----:B------:R-:W-:Y:S05]  /*0100*/  BRA.U !UP0, `(.L_x_15) ;  /* 0x0000000108347547 */ /* 0x000fea000b800000 */
[----:B------:R-:W-:-:S05]  /*0110*/  UMOV UR5, 0x1 ;  /* 0x0000000100057882 */ /* 0x000fca0000000000 */
.L_x_16:
[----:B------:R-:W-:-:S13]  /*0120*/  ISETP.GE.U32.AND P0, PT, R4, UR5, PT ;  /* 0x0000000504007c0c */ /* 0x000fda000bf06070 */
[----:B-1----:R-:W-:Y:S01]  /*0130*/  @P0 VIADD R0, R4, -UR5 ;  /* 0x8000000504000c36 */ /* 0x002fe20008000000 */
[----:B------:R-:W-:-:S04]  /*0140*/  USHF.L.U32 UR5, UR5, 0x1, URZ ;  /* 0x0000000105057899 */ /* 0x000fc800080006ff */
[----:B0-----:R-:W-:Y:S01]  /*0150*/  @P0 LEA R2, R0, UR4, 0x2 ;  /* 0x0000000400020c11 */ /* 0x001fe2000f8e10ff */
[----:B------:R-:W-:Y:S01]  /*0160*/  UISETP.GE.U32.AND UP0, UPT, UR5, UR6, UPT ;  /* 0x000000060500728c */ /* 0x000fe2000bf06070 */
[----:B------:R-:W-:Y:S04]  /*0170*/  LDS R0, [R7] ;  /* 0x0000000007007984 */ /* 0x000fe80000000800 */
[----:B------:R-:W0:Y:S02]  /*0180*/  @P0 LDS R3, [R2] ;  /* 0x0000000002030984 */ /* 0x000e240000000800 */
[----:B0-----:R-:W-:Y:S01]  /*0190*/  @P0 IMAD.IADD R0, R0, 0x1, R3 ;  /* 0x0000000100000824 */ /* 0x001fe200078e0203 */
[----:B------:R-:W-:Y:S06]  /*01a0*/  BAR.SYNC.DEFER_BLOCKING 0x0 ;  /* 0x0000000000007b1d */ /* 0x000fec0000010000 */
[----:B------:R1:W-:Y:S02]  /*01b0*/  STS [R7], R0 ;  /* 0x0000000007007388 */ /* 0x0003e40000000800 */
[----:B------:R-:W-:Y:S06]  /*01c0*/  BAR.SYNC.DEFER_BLOCKING 0x0 ;  /* 0x0000000000007b1d */ /* 0x000fec0000010000 */
[----:B------:R-:W-:Y:S05]  /*01d0*/  BRA.U !UP0, `(.L_x_16) ;  /* 0xfffffffd08d07547 */ /* 0x000fea000b83ffff */
.L_x_15:
[----:B01----:R-:W0:Y:S01]  /*01e0*/  LDS R7, [R7] ;  /* 0x0000000007077984 */ /* 0x003e220000000800 */
[----:B------:R-:W1:Y:S01]  /*01f0*/  LDCU.64 UR10, c[0x0][0x390] ;  /* 0x00007200ff0a77ac */ /* 0x000e620008000a00 */
[----:B------:R-:W2:Y:S01]  /*0200*/  LDC.64 R2, c[0x0][0x380] ;  /* 0x0000e000ff027b82 */ /* 0x000ea20000000a00 */
[----:B------:R-:W-:-:S06]  /*0210*/  UIADD3 UR4, UPT, UPT, UR6, -0x1, URZ ;  /* 0xffffffff06047890 */ /* 0x000fcc000fffe0ff */
[----:B------:R-:W-:Y:S02]  /*0220*/  ISETP.NE.AND P0, PT, R4, UR4, PT ;  /* 0x0000000404007c0c */ /* 0x000fe4000bf05270 */
[----:B-1----:R-:W-:-:S04]  /*0230*/  ISETP.EQ.U32.AND P1, PT, RZ, UR10, PT ;  /* 0x0000000aff007c0c */ /* 0x002fc8000bf22070 */
[----:B------:R-:W-:Y:S01]  /*0240*/  ISETP.EQ.OR.EX P0, PT, RZ, UR11, P0, P1 ;  /* 0x0000000bff007c0c */ /* 0x000fe20008702710 */
[----:B--2---:R-:W-:-:S05]  /*0250*/  IMAD.WIDE R2, R5, 0x4, R2 ;  /* 0x0000000405027825 */ /* 0x004fca00078e0202 */
[----:B0-----:R0:W-:Y:S07]  /*0260*/  STG.E desc[UR8][R2.64], R7 ;  /* 0x0000000702007986 */ /* 0x0011ee000c101908 */
[----:B------:R-:W-:Y:S05]  /*0270*/  @P0 EXIT ;  /* 0x000000000000094d */ /* 0x000fea0003800000 */
[----:B0-----:R-:W0:Y:S02]  /*0280*/  LDC.64 R2, c[0x0][0x390] ;  /* 0x0000e400ff027b82 */ /* 0x001e240000000a00 */
[----:B0-----:R-:W-:-:S05]  /*0290*/  IMAD.WIDE.U32 R2, R9, 0x4, R2 ;  /* 0x0000000409027825 */ /* 0x001fca00078e0002 */
[----:B------:R-:W-:Y:S01]  /*02a0*/  STG.E desc[UR8][R2.64], R7 ;  /* 0x0000000702007986 */ /* 0x000fe2000c101908 */
[----:B------:R-:W-:Y:S05]  /*02b0*/  EXIT ;  /* 0x000000000000794d */ /* 0x000fea0003800000 */
.L_x_17:
        /* <DEDUP_REMOVED lines=12> */
.L_x_21:


//--------------------- .nv.shared._Z10add_kernelPiS_i --------------------------
	.section	.nv.shared._Z10add_kernelPiS_i,"aw",@nobits
	.sectionflags	@""
	.align	16
	.zero		1024


//--------------------- .nv.shared.reserved.0     --------------------------
	.section	.nv.shared.reserved.0,"aw",@nobits
	.weak		__nv_reservedSMEM_offset_0_alias
	.size		__nv_reservedSMEM_offset_0_alias, 0, 64
	.other		__nv_reservedSMEM_offset_0_alias,@"STO_CUDA_RESERVED_SHARED STV_DEFAULT"
__nv_reservedSMEM_offset_0_alias:
	.zero		0
	.zero		64


//--------------------- .nv.shared._Z20blelloch_scan_kernelPiS_S_ --------------------------
	.section	.nv.shared._Z20blelloch_scan_kernelPiS_S_,"aw",@nobits
	.sectionflags	@""
	.align	16
	.zero		1024


//--------------------- .nv.shared._Z25hillissteele_scan2_kernelPiS_S_ --------------------------
	.section	.nv.shared._Z25hillissteele_scan2_kernelPiS_S_,"aw",@nobits
	.sectionflags	@""
	.align	16
	.zero		1024


//--------------------- .nv.shared._Z24hillissteele_scan_kernelPiS_S_ --------------------------
	.section	.nv.shared._Z24hillissteele_scan_kernelPiS_S_,"aw",@nobits
	.sectionflags	@""
	.align	16
	.zero		1024


//--------------------- .nv.constant0._Z10add_kernelPiS_i --------------------------
	.section	.nv.constant0._Z10add_kernelPiS_i,"a",@progbits
	.sectionflags	@""
	.align	4
.nv.constant0._Z10add_kernelPiS_i:
	.zero		916


//--------------------- .nv.constant0._Z20blelloch_scan_kernelPiS_S_ --------------------------
	.section	.nv.constant0._Z20blelloch_scan_kernelPiS_S_,"a",@progbits
	.sectionflags	@""
	.align	4
.nv.constant0._Z20blelloch_scan_kernelPiS_S_:
	.zero		920


//--------------------- .nv.constant0._Z25hillissteele_scan2_kernelPiS_S_ --------------------------
	.section	.nv.constant0._Z25hillissteele_scan2_kernelPiS_S_,"a",@progbits
	.sectionflags	@""
	.align	4
.nv.constant0._Z25hillissteele_scan2_kernelPiS_S_:
	.zero		920


//--------------------- .nv.constant0._Z24hillissteele_scan_kernelPiS_S_ --------------------------
	.section	.nv.constant0._Z24hillissteele_scan_kernelPiS_S_,"a",@progbits
	.sectionflags	@""
	.align	4
.nv.constant0._Z24hillissteele_scan_kernelPiS_S_:
	.zero		920


//--------------------- SYMBOLS --------------------------

	.type		.nv.reservedSmem.offset0,@object
	.size		.nv.reservedSmem.offset0,0x4
	.type		.nv.reservedSmem.cap,@object
	.size		.nv.reservedSmem.cap,0x4
